	.headerflags	@"EF_CUDA_TEXMODE_UNIFIED EF_CUDA_64BIT_ADDRESS EF_CUDA_SM86 EF_CUDA_VIRTUAL_SM(EF_CUDA_SM86)"
	.elftype	@"ET_EXEC"


//--------------------- .nv.info                  --------------------------
	.section	.nv.info,"",@"SHT_CUDA_INFO"
	.align	4


	//----- nvinfo : EIATTR_REGCOUNT
	.align		4
        /*0000*/ 	.byte	0x04, 0x2f
        /*0002*/ 	.short	(.L_2 - .L_1)
	.align		4
.L_1:
        /*0004*/ 	.word	index@(triton_red_fused__to_copy_add_amax_amin_clamp_gelu_mul_reciprocal_13)
        /*0008*/ 	.word	0x00000040


	//----- nvinfo : EIATTR_MIN_STACK_SIZE
	.align		4
.L_2:
        /*000c*/ 	.byte	0x04, 0x12
        /*000e*/ 	.short	(.L_4 - .L_3)
	.align		4
.L_3:
        /*0010*/ 	.word	index@(triton_red_fused__to_copy_add_amax_amin_clamp_gelu_mul_reciprocal_13)
        /*0014*/ 	.word	0x00000000


	//----- nvinfo : EIATTR_FRAME_SIZE
	.align		4
.L_4:
        /*0018*/ 	.byte	0x04, 0x11
        /*001a*/ 	.short	(.L_6 - .L_5)
	.align		4
.L_5:
        /*001c*/ 	.word	index@(triton_red_fused__to_copy_add_amax_amin_clamp_gelu_mul_reciprocal_13)
        /*0020*/ 	.word	0x00000000


	//----- nvinfo : EIATTR_MIN_STACK_SIZE
	.align		4
.L_6:
        /*0024*/ 	.byte	0x04, 0x12
        /*0026*/ 	.short	(.L_8 - .L_7)
	.align		4
.L_7:
        /*0028*/ 	.word	index@(triton_red_fused__to_copy_add_amax_amin_clamp_gelu_mul_reciprocal_13)
        /*002c*/ 	.word	0x00000000
.L_8:


//--------------------- .nv.info.triton_red_fused__to_copy_add_amax_amin_clamp_gelu_mul_reciprocal_13 --------------------------
	.section	.nv.info.triton_red_fused__to_copy_add_amax_amin_clamp_gelu_mul_reciprocal_13,"",@"SHT_CUDA_INFO"
	.sectionflags	@""
	.align	4


	//----- nvinfo : EIATTR_CUDA_API_VERSION
	.align		4
        /*0000*/ 	.byte	0x04, 0x37
        /*0002*/ 	.short	(.L_10 - .L_9)
.L_9:
        /*0004*/ 	.word	0x0000007c


	//----- nvinfo : EIATTR_SW2861232_WAR
	.align		4
.L_10:
        /*0008*/ 	.byte	0x01, 0x35
	.zero		2


	//----- nvinfo : EIATTR_PARAM_CBANK
	.align		4
        /*000c*/ 	.byte	0x04, 0x0a
        /*000e*/ 	.short	(.L_12 - .L_11)
	.align		4
.L_11:
        /*0010*/ 	.word	index@(.nv.constant0.triton_red_fused__to_copy_add_amax_amin_clamp_gelu_mul_reciprocal_13)
        /*0014*/ 	.short	0x0160
        /*0016*/ 	.short	0x0058


	//----- nvinfo : EIATTR_CBANK_PARAM_SIZE
	.align		4
.L_12:
        /*0018*/ 	.byte	0x03, 0x19
        /*001a*/ 	.short	0x0058


	//----- nvinfo : EIATTR_KPARAM_INFO
	.align		4
        /*001c*/ 	.byte	0x04, 0x17
        /*001e*/ 	.short	(.L_14 - .L_13)
.L_13:
        /*0020*/ 	.word	0x00000000
        /*0024*/ 	.short	0x000b
        /*0026*/ 	.short	0x0050
        /*0028*/ 	.byte	0x00, 0xf4, 0x21, 0x00


	//----- nvinfo : EIATTR_KPARAM_INFO
	.align		4
.L_14:
        /*002c*/ 	.byte	0x04, 0x17
        /*002e*/ 	.short	(.L_16 - .L_15)
.L_15:
        /*0030*/ 	.word	0x00000000
        /*0034*/ 	.short	0x000a
        /*0036*/ 	.short	0x004c
        /*0038*/ 	.byte	0x00, 0xf0, 0x11, 0x00


	//----- nvinfo : EIATTR_KPARAM_INFO
	.align		4
.L_16:
        /*003c*/ 	.byte	0x04, 0x17
        /*003e*/ 	.short	(.L_18 - .L_17)
.L_17:
        /*0040*/ 	.word	0x00000000
        /*0044*/ 	.short	0x0009
        /*0046*/ 	.short	0x0048
        /*0048*/ 	.byte	0x00, 0xf0, 0x11, 0x00


	//----- nvinfo : EIATTR_KPARAM_INFO
	.align		4
.L_18:
        /*004c*/ 	.byte	0x04, 0x17
        /*004e*/ 	.short	(.L_20 - .L_19)
.L_19:
        /*0050*/ 	.word	0x00000000
        /*0054*/ 	.short	0x0008
        /*0056*/ 	.short	0x0040
        /*0058*/ 	.byte	0x00, 0xf4, 0x21, 0x00


	//----- nvinfo : EIATTR_KPARAM_INFO
	.align		4
.L_20:
        /*005c*/ 	.byte	0x04, 0x17
        /*005e*/ 	.short	(.L_22 - .L_21)
.L_21:
        /*0060*/ 	.word	0x00000000
        /*0064*/ 	.short	0x0007
        /*0066*/ 	.short	0x0038
        /*0068*/ 	.byte	0x00, 0xf4, 0x21, 0x00


	//----- nvinfo : EIATTR_KPARAM_INFO
	.align		4
.L_22:
        /*006c*/ 	.byte	0x04, 0x17
        /*006e*/ 	.short	(.L_24 - .L_23)
.L_23:
        /*0070*/ 	.word	0x00000000
        /*0074*/ 	.short	0x0006
        /*0076*/ 	.short	0x0030
        /*0078*/ 	.byte	0x00, 0xf4, 0x21, 0x00


	//----- nvinfo : EIATTR_KPARAM_INFO
	.align		4
.L_24:
        /*007c*/ 	.byte	0x04, 0x17
        /*007e*/ 	.short	(.L_26 - .L_25)
.L_25:
        /*0080*/ 	.word	0x00000000
        /*0084*/ 	.short	0x0005
        /*0086*/ 	.short	0x0028
        /*0088*/ 	.byte	0x00, 0xf4, 0x21, 0x00


	//----- nvinfo : EIATTR_KPARAM_INFO
	.align		4
.L_26:
        /*008c*/ 	.byte	0x04, 0x17
        /*008e*/ 	.short	(.L_28 - .L_27)
.L_27:
        /*0090*/ 	.word	0x00000000
        /*0094*/ 	.short	0x0004
        /*0096*/ 	.short	0x0020
        /*0098*/ 	.byte	0x00, 0xf4, 0x21, 0x00


	//----- nvinfo : EIATTR_KPARAM_INFO
	.align		4
.L_28:
        /*009c*/ 	.byte	0x04, 0x17
        /*009e*/ 	.short	(.L_30 - .L_29)
.L_29:
        /*00a0*/ 	.word	0x00000000
        /*00a4*/ 	.short	0x0003
        /*00a6*/ 	.short	0x0018
        /*00a8*/ 	.byte	0x00, 0xf4, 0x21, 0x00


	//----- nvinfo : EIATTR_KPARAM_INFO
	.align		4
.L_30:
        /*00ac*/ 	.byte	0x04, 0x17
        /*00ae*/ 	.short	(.L_32 - .L_31)
.L_31:
        /*00b0*/ 	.word	0x00000000
        /*00b4*/ 	.short	0x0002
        /*00b6*/ 	.short	0x0010
        /*00b8*/ 	.byte	0x00, 0xf4, 0x21, 0x00


	//----- nvinfo : EIATTR_KPARAM_INFO
	.align		4
.L_32:
        /*00bc*/ 	.byte	0x04, 0x17
        /*00be*/ 	.short	(.L_34 - .L_33)
.L_33:
        /*00c0*/ 	.word	0x00000000
        /*00c4*/ 	.short	0x0001
        /*00c6*/ 	.short	0x0008
        /*00c8*/ 	.byte	0x00, 0xf4, 0x21, 0x00


	//----- nvinfo : EIATTR_KPARAM_INFO
	.align		4
.L_34:
        /*00cc*/ 	.byte	0x04, 0x17
        /*00ce*/ 	.short	(.L_36 - .L_35)
.L_35:
        /*00d0*/ 	.word	0x00000000
        /*00d4*/ 	.short	0x0000
        /*00d6*/ 	.short	0x0000
        /*00d8*/ 	.byte	0x00, 0xf4, 0x21, 0x00


	//----- nvinfo : EIATTR_MAXREG_COUNT
	.align		4
.L_36:
        /*00dc*/ 	.byte	0x03, 0x1b
        /*00de*/ 	.short	0x0080


	//----- nvinfo : EIATTR_COOP_GROUP_MASK_REGIDS
	.align		4
        /*00e0*/ 	.byte	0x04, 0x29
        /*00e2*/ 	.short	(.L_38 - .L_37)


	//   ....[0]....
.L_37:
        /*00e4*/ 	.word	0xffffffff


	//   ....[1]....
        /*00e8*/ 	.word	0xffffffff


	//   ....[2]....
        /*00ec*/ 	.word	0xffffffff


	//   ....[3]....
        /*00f0*/ 	.word	0xffffffff


	//   ....[4]....
        /*00f4*/ 	.word	0xffffffff


	//   ....[5]....
        /*00f8*/ 	.word	0xffffffff


	//----- nvinfo : EIATTR_COOP_GROUP_INSTR_OFFSETS
	.align		4
.L_38:
        /*00fc*/ 	.byte	0x04, 0x28
        /*00fe*/ 	.short	(.L_40 - .L_39)


	//   ....[0]....
.L_39:
        /*0100*/ 	.word	0x00002030


	//   ....[1]....
        /*0104*/ 	.word	0x00002070


	//   ....[2]....
        /*0108*/ 	.word	0x000020a0


	//   ....[3]....
        /*010c*/ 	.word	0x000020e0


	//   ....[4]....
        /*0110*/ 	.word	0x00002130


	//   ....[5]....
        /*0114*/ 	.word	0x00002160


	//----- nvinfo : EIATTR_EXIT_INSTR_OFFSETS
	.align		4
.L_40:
        /*0118*/ 	.byte	0x04, 0x1c
        /*011a*/ 	.short	(.L_42 - .L_41)


	//   ....[0]....
.L_41:
        /*011c*/ 	.word	0x00003910


	//----- nvinfo : EIATTR_REQNTID
	.align		4
.L_42:
        /*0120*/ 	.byte	0x04, 0x10
        /*0122*/ 	.short	(.L_44 - .L_43)
.L_43:
        /*0124*/ 	.word	0x00000200
        /*0128*/ 	.word	0x00000001
        /*012c*/ 	.word	0x00000001


	//----- nvinfo : EIATTR_CRS_STACK_SIZE
	.align		4
.L_44:
        /*0130*/ 	.byte	0x04, 0x1e
        /*0132*/ 	.short	(.L_46 - .L_45)
.L_45:
        /*0134*/ 	.word	0x00000000
.L_46:


//--------------------- .nv.callgraph             --------------------------
	.section	.nv.callgraph,"",@"SHT_CUDA_CALLGRAPH"
	.align	4
	.sectionentsize	8
	.align		4
        /*0000*/ 	.word	0x00000000
	.align		4
        /*0004*/ 	.word	0xffffffff
	.align		4
        /*0008*/ 	.word	0x00000000
	.align		4
        /*000c*/ 	.word	0xfffffffe
	.align		4
        /*0010*/ 	.word	0x00000000
	.align		4
        /*0014*/ 	.word	0xfffffffd
	.align		4
        /*0018*/ 	.word	0x00000000
	.align		4
        /*001c*/ 	.word	0xfffffffc


//--------------------- .nv.rel.action            --------------------------
	.section	.nv.rel.action,"",@"SHT_CUDA_RELOCINFO"
	.align	8
	.sectionentsize	8
        /*0000*/ 	.byte	0x73, 0x00, 0x00, 0x00, 0x00, 0x00, 0x00, 0x00, 0x00, 0x00, 0x00, 0x11, 0x25, 0x00, 0x05, 0x36


//--------------------- .nv.constant4             --------------------------
	.section	.nv.constant4,"a",@progbits
	.align	8
	.align		8
.nv.constant4:
        /*0000*/ 	.dword	_$_str


//--------------------- .nv.constant0.triton_red_fused__to_copy_add_amax_amin_clamp_gelu_mul_reciprocal_13 --------------------------
	.section	.nv.constant0.triton_red_fused__to_copy_add_amax_amin_clamp_gelu_mul_reciprocal_13,"a",@progbits
	.sectionflags	@""
	.align	4
.nv.constant0.triton_red_fused__to_copy_add_amax_amin_clamp_gelu_mul_reciprocal_13:
	.zero		440


//--------------------- .text.triton_red_fused__to_copy_add_amax_amin_clamp_gelu_mul_reciprocal_13 --------------------------
	.section	.text.triton_red_fused__to_copy_add_amax_amin_clamp_gelu_mul_reciprocal_13,"ax",@progbits
	.sectionflags	@"SHF_BARRIERS=1"
	.sectioninfo	@"SHI_REGISTERS=64"
	.align	128
        .global         triton_red_fused__to_copy_add_amax_amin_clamp_gelu_mul_reciprocal_13
        .type           triton_red_fused__to_copy_add_amax_amin_clamp_gelu_mul_reciprocal_13,@function
        .size           triton_red_fused__to_copy_add_amax_amin_clamp_gelu_mul_reciprocal_13,(.L_x_46 - triton_red_fused__to_copy_add_amax_amin_clamp_gelu_mul_reciprocal_13)
        .other          triton_red_fused__to_copy_add_amax_amin_clamp_gelu_mul_reciprocal_13,@"STO_CUDA_ENTRY STV_DEFAULT"
triton_red_fused__to_copy_add_amax_amin_clamp_gelu_mul_reciprocal_13:
.text.triton_red_fused__to_copy_add_amax_amin_clamp_gelu_mul_reciprocal_13:
[----:B------:R-:W-:Y:S02]  /*0000*/  IMAD.MOV.U32 R1, RZ, RZ, c[0x0][0x28] ;  /* 0x00000a00ff017624 */ /* 0x000fe400078e00ff */
[----:B------:R-:W0:Y:S01]  /*0010*/  S2R R16, SR_TID.X ;  /* 0x0000000000107919 */ /* 0x000e220000002100 */
[----:B------:R-:W-:Y:S01]  /*0020*/  MOV R5, 0x2 ;  /* 0x0000000200057802 */ /* 0x000fe20000000f00 */
[----:B------:R-:W-:Y:S01]  /*0030*/  ULDC.64 UR4, c[0x0][0x118] ;  /* 0x0000460000047ab9 */ /* 0x000fe20000000a00 */
[----:B------:R-:W-:Y:S01]  /*0040*/  PRMT R12, RZ, 0x7610, R12 ;  /* 0x00007610ff0c7816 */ /* 0x000fe2000000000c */
[----:B------:R-:W1:Y:S01]  /*0050*/  S2R R14, SR_CTAID.X ;  /* 0x00000000000e7919 */ /* 0x000e620000002500 */
[----:B0-----:R-:W-:Y:S01]  /*0060*/  SHF.R.U32.HI R0, RZ, 0x3, R16 ;  /* 0x00000003ff007819 */ /* 0x001fe20000011610 */
[----:B-1----:R-:W-:-:S03]  /*0070*/  IMAD.SHL.U32 R29, R14, 0x40, RZ ;  /* 0x000000400e1d7824 */ /* 0x002fc600078e00ff */
[----:B------:R-:W-:-:S04]  /*0080*/  SGXT.U32 R0, R0, 0x6 ;  /* 0x000000060000781a */ /* 0x000fc80000000000 */
[----:B------:R-:W-:-:S04]  /*0090*/  LOP3.LUT R4, R0, R29, RZ, 0xfc, !PT ;  /* 0x0000001d00047212 */ /* 0x000fc800078efcff */
[C---:B------:R-:W-:Y:S01]  /*00a0*/  ISETP.GE.AND P1, PT, R4.reuse, 0x200, PT ;  /* 0x000002000400780c */ /* 0x040fe20003f26270 */
[----:B------:R-:W-:Y:S01]  /*00b0*/  IMAD.WIDE R2, R4, R5, c[0x0][0x168] ;  /* 0x00005a0004027625 */ /* 0x000fe200078e0205 */
[----:B------:R-:W-:-:S03]  /*00c0*/  PRMT R13, RZ, 0x7610, R13 ;  /* 0x00007610ff0d7816 */ /* 0x000fc6000000000d */
[----:B------:R-:W-:-:S08]  /*00d0*/  IMAD.WIDE R4, R4, R5, c[0x0][0x170] ;  /* 0x00005c0004047625 */ /* 0x000fd000078e0205 */
[----:B------:R0:W2:Y:S04]  /*00e0*/  @!P1 LDG.E.EL.U16 R12, [R2.64] ;  /* 0x00000004020c9981 */ /* 0x0000a8000c2e1500 */
[----:B------:R1:W3:Y:S01]  /*00f0*/  @!P1 LDG.E.EL.U16 R13, [R4.64] ;  /* 0x00000004040d9981 */ /* 0x0002e2000c2e1500 */
[C---:B------:R-:W-:Y:S01]  /*0100*/  IMAD.SHL.U32 R6, R16.reuse, 0x2, RZ ;  /* 0x0000000210067824 */ /* 0x040fe200078e00ff */
[C---:B------:R-:W-:Y:S01]  /*0110*/  SHF.L.U32 R7, R16.reuse, 0x5, RZ ;  /* 0x0000000510077819 */ /* 0x040fe200000006ff */
[----:B------:R-:W-:Y:S01]  /*0120*/  IMAD.MOV.U32 R15, RZ, RZ, 0x10 ;  /* 0x00000010ff0f7424 */ /* 0x000fe200078e00ff */
[----:B------:R-:W-:Y:S01]  /*0130*/  LOP3.LUT R10, R16, 0x7, RZ, 0xc0, !PT ;  /* 0x00000007100a7812 */ /* 0x000fe200078ec0ff */
[----:B------:R-:W-:Y:S01]  /*0140*/  IMAD.MOV.U32 R49, RZ, RZ, -0x800000 ;  /* 0xff800000ff317424 */ /* 0x000fe200078e00ff */
[----:B------:R-:W-:Y:S01]  /*0150*/  LOP3.LUT R6, R6, 0x3f0, RZ, 0xc0, !PT ;  /* 0x000003f006067812 */ /* 0x000fe200078ec0ff */
[----:B0-----:R-:W-:Y:S01]  /*0160*/  IMAD.SHL.U32 R3, R16, 0x4, RZ ;  /* 0x0000000410037824 */ /* 0x001fe200078e00ff */
[----:B------:R-:W-:Y:S01]  /*0170*/  LOP3.LUT R7, R7, 0x3fe0, RZ, 0xc0, !PT ;  /* 0x00003fe007077812 */ /* 0x000fe200078ec0ff */
[----:B------:R-:W-:Y:S01]  /*0180*/  IMAD.WIDE.U32 R8, R10, R15, c[0x0][0x180] ;  /* 0x000060000a087625 */ /* 0x000fe200078e000f */
[----:B------:R-:W-:-:S02]  /*0190*/  SHF.R.U32.HI R30, RZ, 0x4, R16 ;  /* 0x00000004ff1e7819 */ /* 0x000fc40000011610 */
[----:B-1----:R-:W-:Y:S01]  /*01a0*/  LOP3.LUT R4, R3, 0x7fc, RZ, 0xc0, !PT ;  /* 0x000007fc03047812 */ /* 0x002fe200078ec0ff */
[----:B------:R-:W-:Y:S01]  /*01b0*/  IMAD.IADD R11, R6, 0x1, R7 ;  /* 0x00000001060b7824 */ /* 0x000fe200078e0207 */
[----:B------:R-:W-:Y:S01]  /*01c0*/  SGXT.U32 R30, R30, 0x5 ;  /* 0x000000051e1e781a */ /* 0x000fe20000000000 */
[----:B------:R-:W-:Y:S01]  /*01d0*/  IMAD.WIDE.U32 R6, R10, R15, c[0x0][0x178] ;  /* 0x00005e000a067625 */ /* 0x000fe200078e000f */
[----:B------:R-:W-:Y:S02]  /*01e0*/  MOV R28, R8 ;  /* 0x00000008001c7202 */ /* 0x000fe40000000f00 */
[----:B------:R-:W-:Y:S01]  /*01f0*/  MOV R42, 0x7f800000 ;  /* 0x7f800000002a7802 */ /* 0x000fe20000000f00 */
[----:B------:R-:W-:Y:S01]  /*0200*/  IMAD.MOV.U32 R10, RZ, RZ, R6 ;  /* 0x000000ffff0a7224 */ /* 0x000fe200078e0006 */
[----:B------:R-:W-:Y:S01]  /*0210*/  MOV R41, 0x7f800000 ;  /* 0x7f80000000297802 */ /* 0x000fe20000000f00 */
[----:B------:R-:W-:Y:S01]  /*0220*/  IMAD R5, R14, 0xc0000, RZ ;  /* 0x000c00000e057824 */ /* 0x000fe200078e02ff */
[----:B------:R-:W-:Y:S01]  /*0230*/  MOV R48, 0x7f800000 ;  /* 0x7f80000000307802 */ /* 0x000fe20000000f00 */
[----:B------:R-:W-:Y:S01]  /*0240*/  IMAD.MOV.U32 R40, RZ, RZ, 0x7f800000 ;  /* 0x7f800000ff287424 */ /* 0x000fe200078e00ff */
[----:B------:R-:W-:Y:S01]  /*0250*/  MOV R46, 0x7f800000 ;  /* 0x7f800000002e7802 */ /* 0x000fe20000000f00 */
[----:B------:R-:W-:Y:S01]  /*0260*/  IMAD R15, R0, 0x3000, R5 ;  /* 0x00003000000f7824 */ /* 0x000fe200078e0205 */
[----:B------:R-:W-:Y:S01]  /*0270*/  LOP3.LUT R0, R4, 0x800, RZ, 0xfc, !PT ;  /* 0x0000080004007812 */ /* 0x000fe200078efcff */
[----:B------:R-:W-:Y:S01]  /*0280*/  IMAD.MOV.U32 R37, RZ, RZ, 0x7f800000 ;  /* 0x7f800000ff257424 */ /* 0x000fe200078e00ff */
[----:B------:R-:W-:Y:S01]  /*0290*/  MOV R43, 0xff800000 ;  /* 0xff800000002b7802 */ /* 0x000fe20000000f00 */
[----:B------:R-:W-:Y:S01]  /*02a0*/  IMAD.MOV.U32 R36, RZ, RZ, 0x7f800000 ;  /* 0x7f800000ff247424 */ /* 0x000fe200078e00ff */
[----:B------:R-:W-:Y:S01]  /*02b0*/  SHF.R.U32.HI R0, RZ, 0x2, R0 ;  /* 0x00000002ff007819 */ /* 0x000fe20000011600 */
[----:B------:R-:W-:Y:S01]  /*02c0*/  IMAD.MOV.U32 R47, RZ, RZ, 0x7f800000 ;  /* 0x7f800000ff2f7424 */ /* 0x000fe200078e00ff */
[----:B------:R-:W-:Y:S01]  /*02d0*/  MOV R33, 0xff800000 ;  /* 0xff80000000217802 */ /* 0x000fe20000000f00 */
[----:B------:R-:W-:-:S02]  /*02e0*/  IMAD.MOV.U32 R45, RZ, RZ, -0x800000 ;  /* 0xff800000ff2d7424 */ /* 0x000fc400078e00ff */
[----:B------:R-:W-:Y:S02]  /*02f0*/  IMAD.MOV.U32 R44, RZ, RZ, -0x800000 ;  /* 0xff800000ff2c7424 */ /* 0x000fe400078e00ff */
[----:B------:R-:W-:Y:S02]  /*0300*/  IMAD.MOV.U32 R35, RZ, RZ, -0x800000 ;  /* 0xff800000ff237424 */ /* 0x000fe400078e00ff */
[----:B------:R-:W-:Y:S02]  /*0310*/  IMAD.MOV.U32 R34, RZ, RZ, -0x800000 ;  /* 0xff800000ff227424 */ /* 0x000fe400078e00ff */
[----:B------:R-:W-:Y:S02]  /*0320*/  IMAD.MOV.U32 R32, RZ, RZ, -0x800000 ;  /* 0xff800000ff207424 */ /* 0x000fe400078e00ff */
[----:B--2---:R-:W-:Y:S02]  /*0330*/  IMAD.U32 R2, R12, 0x10000, RZ ;  /* 0x000100000c027824 */ /* 0x004fe400078e00ff */
[----:B---3--:R-:W-:-:S03]  /*0340*/  IMAD.U32 R6, R13, 0x10000, RZ ;  /* 0x000100000d067824 */ /* 0x008fc600078e00ff */
[----:B------:R-:W-:Y:S02]  /*0350*/  FSETP.GE.AND P0, PT, R2, RZ, PT ;  /* 0x000000ff0200720b */ /* 0x000fe40003f06000 */
[----:B------:R-:W-:Y:S02]  /*0360*/  LOP3.LUT R2, R30, 0x20, R29, 0xfe, !PT ;  /* 0x000000201e027812 */ /* 0x000fe400078efe1d */
[----:B------:R-:W-:Y:S02]  /*0370*/  SEL R12, R12, RZ, !P0 ;  /* 0x000000ff0c0c7207 */ /* 0x000fe40004000000 */
[----:B------:R-:W-:Y:S02]  /*0380*/  FSETP.GTU.AND P0, PT, R6, RZ, PT ;  /* 0x000000ff0600720b */ /* 0x000fe40003f0c000 */
[----:B------:R-:W-:Y:S02]  /*0390*/  SHF.L.U32 R12, R12, 0x10, RZ ;  /* 0x000000100c0c7819 */ /* 0x000fe400000006ff */
[----:B------:R-:W-:-:S02]  /*03a0*/  SEL R13, R13, RZ, P0 ;  /* 0x000000ff0d0d7207 */ /* 0x000fc40000000000 */
[----:B------:R-:W-:Y:S01]  /*03b0*/  LOP3.LUT R6, R3, 0x3c, RZ, 0xc0, !PT ;  /* 0x0000003c03067812 */ /* 0x000fe200078ec0ff */
[----:B------:R-:W-:Y:S01]  /*03c0*/  FADD R12, RZ, -R12 ;  /* 0x8000000cff0c7221 */ /* 0x000fe20000000000 */
[----:B------:R-:W-:Y:S01]  /*03d0*/  LOP3.LUT R3, R0, 0x3f0, RZ, 0xc0, !PT ;  /* 0x000003f000037812 */ /* 0x000fe200078ec0ff */
[----:B------:R-:W-:Y:S01]  /*03e0*/  IMAD.U32 R13, R13, 0x10000, RZ ;  /* 0x000100000d0d7824 */ /* 0x000fe200078e00ff */
[----:B------:R-:W-:Y:S01]  /*03f0*/  ISETP.GE.AND P2, PT, R2, 0x200, PT ;  /* 0x000002000200780c */ /* 0x000fe20003f46270 */
[----:B------:R-:W-:Y:S01]  /*0400*/  IMAD.SHL.U32 R2, R16, 0x8, RZ ;  /* 0x0000000810027824 */ /* 0x000fe200078e00ff */
[C---:B------:R-:W-:Y:S02]  /*0410*/  FSETP.NAN.AND P3, PT, R12.reuse, R12, PT ;  /* 0x0000000c0c00720b */ /* 0x040fe40003f68000 */
[----:B------:R-:W-:Y:S02]  /*0420*/  FSETP.GT.AND P0, PT, R12, R13, PT ;  /* 0x0000000d0c00720b */ /* 0x000fe40003f04000 */
[----:B------:R-:W-:-:S04]  /*0430*/  LOP3.LUT R2, R2, 0x38, RZ, 0xc0, !PT ;  /* 0x0000003802027812 */ /* 0x000fc800078ec0ff */
[----:B------:R-:W-:Y:S01]  /*0440*/  IADD3 R8, R2, R15, RZ ;  /* 0x0000000f02087210 */ /* 0x000fe20007ffe0ff */
[----:B------:R-:W-:Y:S01]  /*0450*/  IMAD R15, R30, 0x3000, R5 ;  /* 0x000030001e0f7824 */ /* 0x000fe200078e0205 */
[----:B------:R-:W-:Y:S01]  /*0460*/  LOP3.LUT R5, R16, 0x1f0, RZ, 0xc0, !PT ;  /* 0x000001f010057812 */ /* 0x000fe200078ec0ff */
[----:B------:R-:W-:Y:S01]  /*0470*/  IMAD.MOV.U32 R2, RZ, RZ, -0x1 ;  /* 0xffffffffff027424 */ /* 0x000fe200078e00ff */
[----:B------:R-:W-:Y:S01]  /*0480*/  LOP3.LUT R30, R30, R29, RZ, 0xfc, !PT ;  /* 0x0000001d1e1e7212 */ /* 0x000fe200078efcff */
[----:B------:R-:W-:Y:S01]  /*0490*/  IMAD.IADD R6, R6, 0x1, R15 ;  /* 0x0000000106067824 */ /* 0x000fe200078e020f */
[----:B------:R-:W-:Y:S02]  /*04a0*/  @!P3 FSEL R12, R12, R13, P0 ;  /* 0x0000000d0c0cb208 */ /* 0x000fe40000000000 */
[C---:B------:R-:W-:Y:S01]  /*04b0*/  LEA R5, R4.reuse, R5, 0x2 ;  /* 0x0000000504057211 */ /* 0x040fe200078e10ff */
[----:B------:R-:W-:Y:S02]  /*04c0*/  IMAD R4, R4, 0x4, R3 ;  /* 0x0000000404047824 */ /* 0x000fe400078e0203 */
[----:B------:R-:W-:Y:S01]  /*04d0*/  FMUL R0, R12, 0.0078740157186985015869 ;  /* 0x3c0102040c007820 */ /* 0x000fe20000400000 */
[----:B------:R-:W-:-:S04]  /*04e0*/  IMAD.MOV.U32 R3, RZ, RZ, -0x40 ;  /* 0xffffffc0ff037424 */ /* 0x000fc800078e00ff */
[C---:B------:R-:W-:Y:S02]  /*04f0*/  FSETP.GT.AND P0, PT, R0.reuse, 9.9999997473787516356e-06, PT ;  /* 0x3727c5ac0000780b */ /* 0x040fe40003f04000 */
[----:B------:R-:W-:-:S11]  /*0500*/  FSETP.NAN.AND P3, PT, R0, R0, PT ;  /* 0x000000000000720b */ /* 0x000fd60003f68000 */
[----:B------:R-:W-:Y:S02]  /*0510*/  @!P0 FSEL R0, R0, 9.9999997473787516356e-06, P3 ;  /* 0x3727c5ac00008808 */ /* 0x000fe40001800000 */
.L_x_22:
[----:B------:R-:W-:Y:S01]  /*0520*/  IMAD.IADD R38, R8, 0x1, R3 ;  /* 0x0000000108267824 */ /* 0x000fe200078e0203 */
[----:B------:R-:W-:Y:S01]  /*0530*/  MOV R31, 0x4 ;  /* 0x00000004001f7802 */ /* 0x000fe20000000f00 */
[----:B------:R-:W-:Y:S01]  /*0540*/  CS2R R24, SRZ ;  /* 0x0000000000187805 */ /* 0x000fe2000001ff00 */
[----:B------:R-:W-:Y:S02]  /*0550*/  CS2R R26, SRZ ;  /* 0x00000000001a7805 */ /* 0x000fe4000001ff00 */
[----:B------:R-:W-:Y:S01]  /*0560*/  IADD3 R50, R38, 0x40, RZ ;  /* 0x0000004026327810 */ /* 0x000fe20007ffe0ff */
[----:B------:R-:W-:Y:S01]  /*0570*/  IMAD.MOV.U32 R17, RZ, RZ, R9 ;  /* 0x000000ffff117224 */ /* 0x000fe200078e0009 */
[----:B------:R-:W-:-:S03]  /*0580*/  MOV R16, R28 ;  /* 0x0000001c00107202 */ /* 0x000fc60000000f00 */
[----:B------:R-:W-:-:S03]  /*0590*/  IMAD.WIDE R50, R50, R31, c[0x0][0x160] ;  /* 0x0000580032327625 */ /* 0x000fc600078e021f */
[----:B------:R-:W2:Y:S01]  /*05a0*/  LDG.E.EL.128 R16, [R16.64] ;  /* 0x0000000410107981 */ /* 0x000ea2000c2e1d00 */
[----:B------:R-:W-:Y:S02]  /*05b0*/  IMAD.MOV.U32 R12, RZ, RZ, R10 ;  /* 0x000000ffff0c7224 */ /* 0x000fe400078e000a */
[----:B------:R-:W-:Y:S01]  /*05c0*/  IMAD.MOV.U32 R13, RZ, RZ, R7 ;  /* 0x000000ffff0d7224 */ /* 0x000fe200078e0007 */
[----:B------:R2:W3:Y:S05]  /*05d0*/  @!P1 LDG.E.EF.128 R24, [R50.64] ;  /* 0x0000000432189981 */ /* 0x0004ea000c0e1d00 */
[----:B------:R-:W4:Y:S01]  /*05e0*/  LDG.E.EL.128 R12, [R12.64] ;  /* 0x000000040c0c7981 */ /* 0x000f22000c2e1d00 */
[----:B------:R-:W-:Y:S01]  /*05f0*/  IADD3 R38, R38, 0x44, RZ ;  /* 0x0000004426267810 */ /* 0x000fe20007ffe0ff */
[----:B------:R-:W-:Y:S01]  /*0600*/  CS2R R20, SRZ ;  /* 0x0000000000147805 */ /* 0x000fe2000001ff00 */
[----:B------:R-:W-:-:S03]  /*0610*/  CS2R R22, SRZ ;  /* 0x0000000000167805 */ /* 0x000fc6000001ff00 */
[----:B------:R-:W-:-:S05]  /*0620*/  IMAD.WIDE R38, R38, R31, c[0x0][0x160] ;  /* 0x0000580026267625 */ /* 0x000fca00078e021f */
[----:B------:R0:W5:Y:S01]  /*0630*/  @!P1 LDG.E.EF.128 R20, [R38.64] ;  /* 0x0000000426149981 */ /* 0x000162000c0e1d00 */
[----:B------:R-:W-:Y:S01]  /*0640*/  BSSY B0, `(.L_x_0) ;  /* 0x000005c000007945 */ /* 0x000fe20003800000 */
[----:B--2---:R-:W-:Y:S02]  /*0650*/  SHF.L.U32 R51, R16, 0x10, RZ ;  /* 0x0000001010337819 */ /* 0x004fe400000006ff */
[----:B---3--:R-:W-:Y:S01]  /*0660*/  I2FP.F32.S32 R53, R24 ;  /* 0x0000001800357245 */ /* 0x008fe20000201400 */
[----:B----4-:R-:W-:-:S04]  /*0670*/  IMAD.U32 R24, R12, 0x10000, RZ ;  /* 0x000100000c187824 */ /* 0x010fc800078e00ff */
[----:B------:R-:W-:-:S04]  /*0680*/  FMUL R53, R0, R53 ;  /* 0x0000003500357220 */ /* 0x000fc80000400000 */
[----:B------:R-:W-:-:S04]  /*0690*/  FFMA R24, R24, R53, R51 ;  /* 0x0000003518187223 */ /* 0x000fc80000000033 */
[----:B------:R-:W-:-:S04]  /*06a0*/  FMUL R51, R24, R24 ;  /* 0x0000001818337220 */ /* 0x000fc80000400000 */
[----:B------:R-:W-:-:S04]  /*06b0*/  FMUL R51, R24, R51 ;  /* 0x0000003318337220 */ /* 0x000fc80000400000 */
[----:B------:R-:W-:-:S04]  /*06c0*/  FFMA R50, R51, 0.044714998453855514526, R24 ;  /* 0x3d37271333327823 */ /* 0x000fc80000000018 */
[----:B------:R-:W-:-:S04]  /*06d0*/  FMUL R50, R50, 0.79788458347320556641 ;  /* 0x3f4c422a32327820 */ /* 0x000fc80000400000 */
[----:B------:R-:W-:-:S05]  /*06e0*/  FADD.FTZ R54, |R50|, -RZ ;  /* 0x800000ff32367221 */ /* 0x000fca0000010200 */
[----:B------:R-:W-:-:S13]  /*06f0*/  FSETP.GE.AND P3, PT, R54, 0.60000002384185791016, PT ;  /* 0x3f19999a3600780b */ /* 0x000fda0003f66000 */
[----:B------:R-:W-:-:S06]  /*0700*/  @P3 FMUL R51, R54, 2.8853900432586669922 ;  /* 0x4038aa3b36333820 */ /* 0x000fcc0000400000 */
[----:B------:R-:W1:Y:S01]  /*0710*/  @P3 MUFU.EX2 R51, R51 ;  /* 0x0000003300333308 */ /* 0x000e620000000800 */
[----:B0-----:R-:W-:Y:S01]  /*0720*/  @!P3 IMAD.MOV.U32 R39, RZ, RZ, 0x3c80f082 ;  /* 0x3c80f082ff27b424 */ /* 0x001fe200078e00ff */
[----:B------:R-:W-:Y:S01]  /*0730*/  @!P3 FMUL R38, R50, R50 ;  /* 0x000000323226b220 */ /* 0x000fe20000400000 */
[----:B-1----:R-:W-:-:S06]  /*0740*/  @P3 FADD R52, R51, 1 ;  /* 0x3f80000033343421 */ /* 0x002fcc0000000000 */
[----:B------:R-:W0:Y:S01]  /*0750*/  @P3 MUFU.RCP R52, R52 ;  /* 0x0000003400343308 */ /* 0x000e220000001000 */
[----:B------:R-:W-:Y:S01]  /*0760*/  @!P3 FFMA.FTZ R39, R38, R39, -0.052303962409496307373 ;  /* 0xbd563cae2627b423 */ /* 0x000fe20000010027 */
[----:B------:R-:W-:-:S03]  /*0770*/  @P3 IMAD.MOV.U32 R53, RZ, RZ, 0x3f800000 ;  /* 0x3f800000ff353424 */ /* 0x000fc600078e00ff */
[----:B------:R-:W-:Y:S01]  /*0780*/  @!P3 FFMA.FTZ R39, R38, R39, 0.1331529766321182251 ;  /* 0x3e0859412627b423 */ /* 0x000fe20000010027 */
[----:B------:R-:W-:Y:S02]  /*0790*/  @P3 FSETP.GE.AND P0, PT, R54, 9.010913848876953125, PT ;  /* 0x41102cb43600380b */ /* 0x000fe40003f06000 */
[----:B------:R-:W-:Y:S01]  /*07a0*/  PRMT R12, R12, 0x7632, R12 ;  /* 0x000076320c0c7816 */ /* 0x000fe2000000000c */
[----:B------:R-:W-:Y:S01]  /*07b0*/  @!P3 FFMA.FTZ R51, R38, R39, -0.33332768082618713379 ;  /* 0xbeaaa9ed2633b423 */ /* 0x000fe20000010027 */
[----:B------:R-:W-:Y:S02]  /*07c0*/  PRMT R39, R16, 0x7632, R39 ;  /* 0x0000763210277816 */ /* 0x000fe40000000027 */
[----:B------:R-:W-:Y:S01]  /*07d0*/  I2FP.F32.S32 R55, R25 ;  /* 0x0000001900377245 */ /* 0x000fe20000201400 */
[----:B0-----:R-:W-:Y:S01]  /*07e0*/  @P3 FFMA.FTZ R53, R52, -2, R53 ;  /* 0xc000000034353823 */ /* 0x001fe20000010035 */
[----:B------:R-:W-:Y:S01]  /*07f0*/  SHF.L.U32 R12, R12, 0x10, RZ ;  /* 0x000000100c0c7819 */ /* 0x000fe200000006ff */
[----:B------:R-:W-:Y:S01]  /*0800*/  @!P3 FFMA.FTZ R51, R38, R51, RZ ;  /* 0x000000332633b223 */ /* 0x000fe200000100ff */
[----:B------:R-:W-:Y:S01]  /*0810*/  IMAD.U32 R25, R39, 0x10000, RZ ;  /* 0x0001000027197824 */ /* 0x000fe200078e00ff */
[----:B------:R-:W-:Y:S01]  /*0820*/  FMUL R55, R0, R55 ;  /* 0x0000003700377220 */ /* 0x000fe20000400000 */
[----:B------:R-:W-:-:S03]  /*0830*/  @P3 FSEL R53, R53, 1, !P0 ;  /* 0x3f80000035353808 */ /* 0x000fc60004000000 */
[----:B------:R-:W-:Y:S01]  /*0840*/  FFMA R25, R12, R55, R25 ;  /* 0x000000370c197223 */ /* 0x000fe20000000019 */
[--C-:B------:R-:W-:Y:S01]  /*0850*/  @P3 LOP3.LUT R16, R53, 0x80000000, R50.reuse, 0xf8, !PT ;  /* 0x8000000035103812 */ /* 0x100fe200078ef832 */
[----:B------:R-:W-:Y:S01]  /*0860*/  @!P3 FFMA.FTZ R16, R50, R51, R50 ;  /* 0x000000333210b223 */ /* 0x000fe20000010032 */
[C---:B------:R-:W-:Y:S01]  /*0870*/  PRMT R50, R14.reuse, 0x7632, R50 ;  /* 0x000076320e327816 */ /* 0x040fe20000000032 */
[----:B------:R-:W-:Y:S01]  /*0880*/  IMAD.U32 R12, R14, 0x10000, RZ ;  /* 0x000100000e0c7824 */ /* 0x000fe200078e00ff */
[----:B------:R-:W-:Y:S02]  /*0890*/  PRMT R14, R18, 0x7632, R14 ;  /* 0x00007632120e7816 */ /* 0x000fe4000000000e */
[----:B-----5:R-:W-:-:S03]  /*08a0*/  I2FP.F32.S32 R53, R21 ;  /* 0x0000001500357245 */ /* 0x020fc60000201400 */
[----:B------:R-:W-:Y:S01]  /*08b0*/  IMAD.U32 R21, R14, 0x10000, RZ ;  /* 0x000100000e157824 */ /* 0x000fe200078e00ff */
[----:B------:R-:W-:Y:S01]  /*08c0*/  FMUL R14, R25, R25 ;  /* 0x00000019190e7220 */ /* 0x000fe20000400000 */
[----:B------:R-:W-:Y:S02]  /*08d0*/  I2FP.F32.S32 R39, R26 ;  /* 0x0000001a00277245 */ /* 0x000fe40000201400 */
[----:B------:R-:W-:Y:S01]  /*08e0*/  PRMT R38, R13, 0x7632, R38 ;  /* 0x000076320d267816 */ /* 0x000fe20000000026 */
[----:B------:R-:W-:Y:S01]  /*08f0*/  FMUL R14, R25, R14 ;  /* 0x0000000e190e7220 */ /* 0x000fe20000400000 */
[----:B------:R-:W-:Y:S02]  /*0900*/  SHF.L.U32 R26, R13, 0x10, RZ ;  /* 0x000000100d1a7819 */ /* 0x000fe400000006ff */
[----:B------:R-:W-:Y:S02]  /*0910*/  I2FP.F32.S32 R27, R27 ;  /* 0x0000001b001b7245 */ /* 0x000fe40000201400 */
[----:B------:R-:W-:Y:S01]  /*0920*/  PRMT R13, R17, 0x7632, R13 ;  /* 0x00007632110d7816 */ /* 0x000fe2000000000d */
[----:B------:R-:W-:Y:S01]  /*0930*/  FFMA R14, R14, 0.044714998453855514526, R25 ;  /* 0x3d3727130e0e7823 */ /* 0x000fe20000000019 */
[----:B------:R-:W-:Y:S01]  /*0940*/  SHF.L.U32 R38, R38, 0x10, RZ ;  /* 0x0000001026267819 */ /* 0x000fe200000006ff */
[----:B------:R-:W-:Y:S01]  /*0950*/  FMUL R27, R0, R27 ;  /* 0x0000001b001b7220 */ /* 0x000fe20000400000 */
[----:B------:R-:W-:Y:S01]  /*0960*/  SHF.L.U32 R13, R13, 0x10, RZ ;  /* 0x000000100d0d7819 */ /* 0x000fe200000006ff */
[----:B------:R-:W-:Y:S01]  /*0970*/  IMAD.U32 R50, R50, 0x10000, RZ ;  /* 0x0001000032327824 */ /* 0x000fe200078e00ff */
[----:B------:R-:W-:Y:S01]  /*0980*/  SHF.L.U32 R51, R17, 0x10, RZ ;  /* 0x0000001011337819 */ /* 0x000fe200000006ff */
[----:B------:R-:W-:Y:S01]  /*0990*/  IMAD.U32 R17, R18, 0x10000, RZ ;  /* 0x0001000012117824 */ /* 0x000fe200078e00ff */
[----:B------:R-:W-:Y:S01]  /*09a0*/  FMUL R53, R0, R53 ;  /* 0x0000003500357220 */ /* 0x000fe20000400000 */
[----:B------:R-:W-:Y:S01]  /*09b0*/  FMUL R18, R14, 0.79788458347320556641 ;  /* 0x3f4c422a0e127820 */ /* 0x000fe20000400000 */
[----:B------:R-:W-:-:S02]  /*09c0*/  FFMA R27, R38, R27, R13 ;  /* 0x0000001b261b7223 */ /* 0x000fc4000000000d */
[----:B------:R-:W-:Y:S01]  /*09d0*/  FFMA R13, R50, R53, R21 ;  /* 0x00000035320d7223 */ /* 0x000fe20000000015 */
[----:B------:R-:W-:Y:S01]  /*09e0*/  FADD.FTZ R50, |R18|, -RZ ;  /* 0x800000ff12327221 */ /* 0x000fe20000010200 */
[----:B------:R-:W-:Y:S01]  /*09f0*/  I2FP.F32.S32 R55, R20 ;  /* 0x0000001400377245 */ /* 0x000fe20000201400 */
[----:B------:R-:W-:-:S03]  /*0a00*/  FMUL R39, R0, R39 ;  /* 0x0000002700277220 */ /* 0x000fc60000400000 */
[----:B------:R-:W-:Y:S01]  /*0a10*/  FSETP.GE.AND P0, PT, R50, 0.60000002384185791016, PT ;  /* 0x3f19999a3200780b */ /* 0x000fe20003f06000 */
[----:B------:R-:W-:Y:S01]  /*0a20*/  FMUL R55, R0, R55 ;  /* 0x0000003700377220 */ /* 0x000fe20000400000 */
[----:B------:R-:W-:-:S03]  /*0a30*/  FFMA R26, R26, R39, R51 ;  /* 0x000000271a1a7223 */ /* 0x000fc60000000033 */
[----:B------:R-:W-:Y:S01]  /*0a40*/  FFMA R12, R12, R55, R17 ;  /* 0x000000370c0c7223 */ /* 0x000fe20000000011 */
[C---:B------:R-:W-:Y:S01]  /*0a50*/  FMUL R17, R26.reuse, R26 ;  /* 0x0000001a1a117220 */ /* 0x040fe20000400000 */
[----:B------:R-:W-:Y:S01]  /*0a60*/  I2FP.F32.S32 R21, R22 ;  /* 0x0000001600157245 */ /* 0x000fe20000201400 */
[C---:B------:R-:W-:Y:S02]  /*0a70*/  FMUL R22, R27.reuse, R27 ;  /* 0x0000001b1b167220 */ /* 0x040fe40000400000 */
[----:B------:R-:W-:Y:S01]  /*0a80*/  FMUL R39, R26, R17 ;  /* 0x000000111a277220 */ /* 0x000fe20000400000 */
[----:B------:R-:W-:Y:S01]  /*0a90*/  MOV R20, R49 ;  /* 0x0000003100147202 */ /* 0x000fe20000000f00 */
[----:B------:R-:W-:Y:S01]  /*0aa0*/  FMUL R21, R0, R21 ;  /* 0x0000001500157220 */ /* 0x000fe20000400000 */
[----:B------:R-:W-:Y:S01]  /*0ab0*/  FMUL R17, R12, R12 ;  /* 0x0000000c0c117220 */ /* 0x000fe20000400000 */
[----:B------:R-:W-:Y:S01]  /*0ac0*/  FMUL R22, R27, R22 ;  /* 0x000000161b167220 */ /* 0x000fe20000400000 */
[----:B------:R-:W-:Y:S01]  /*0ad0*/  FFMA R49, R39, 0.044714998453855514526, R26 ;  /* 0x3d37271327317823 */ /* 0x000fe2000000001a */
[----:B------:R-:W-:Y:S05]  /*0ae0*/  @!P0 BRA `(.L_x_1) ;  /* 0x000000a000008947 */ /* 0x000fea0003800000 */
[C---:B------:R-:W-:Y:S01]  /*0af0*/  FMUL R14, R50.reuse, 2.8853900432586669922 ;  /* 0x4038aa3b320e7820 */ /* 0x040fe20000400000 */
[----:B------:R-:W-:Y:S01]  /*0b00*/  IMAD.MOV.U32 R39, RZ, RZ, 0x3f800000 ;  /* 0x3f800000ff277424 */ /* 0x000fe200078e00ff */
[----:B------:R-:W-:-:S04]  /*0b10*/  FSETP.GE.AND P0, PT, R50, 9.010913848876953125, PT ;  /* 0x41102cb43200780b */ /* 0x000fc80003f06000 */
[----:B------:R-:W0:Y:S02]  /*0b20*/  MUFU.EX2 R14, R14 ;  /* 0x0000000e000e7308 */ /* 0x000e240000000800 */
[----:B0-----:R-:W-:-:S06]  /*0b30*/  FADD R38, R14, 1 ;  /* 0x3f8000000e267421 */ /* 0x001fcc0000000000 */
[----:B------:R-:W0:Y:S02]  /*0b40*/  MUFU.RCP R38, R38 ;  /* 0x0000002600267308 */ /* 0x000e240000001000 */
[----:B0-----:R-:W-:-:S05]  /*0b50*/  FFMA.FTZ R39, R38, -2, R39 ;  /* 0xc000000026277823 */ /* 0x001fca0000010027 */
[----:B------:R-:W-:-:S04]  /*0b60*/  FSEL R39, R39, 1, !P0 ;  /* 0x3f80000027277808 */ /* 0x000fc80004000000 */
[----:B------:R-:W-:Y:S01]  /*0b70*/  LOP3.LUT R18, R39, 0x80000000, R18, 0xf8, !PT ;  /* 0x8000000027127812 */ /* 0x000fe200078ef812 */
[----:B------:R-:W-:Y:S05]  /*0b80*/  BRA `(.L_x_2) ;  /* 0x0000007000007947 */ /* 0x000fea0003800000 */
.L_x_1:
[----:B------:R-:W-:Y:S01]  /*0b90*/  MOV R14, 0x3c80f082 ;  /* 0x3c80f082000e7802 */ /* 0x000fe20000000f00 */
[----:B------:R-:W-:-:S04]  /*0ba0*/  FMUL R39, R18, R18 ;  /* 0x0000001212277220 */ /* 0x000fc80000400000 */
[----:B------:R-:W-:-:S04]  /*0bb0*/  FFMA.FTZ R14, R39, R14, -0.052303962409496307373 ;  /* 0xbd563cae270e7423 */ /* 0x000fc8000001000e */
[----:B------:R-:W-:-:S04]  /*0bc0*/  FFMA.FTZ R14, R39, R14, 0.1331529766321182251 ;  /* 0x3e085941270e7423 */ /* 0x000fc8000001000e */
[----:B------:R-:W-:-:S04]  /*0bd0*/  FFMA.FTZ R14, R39, R14, -0.33332768082618713379 ;  /* 0xbeaaa9ed270e7423 */ /* 0x000fc8000001000e */
[----:B------:R-:W-:-:S04]  /*0be0*/  FFMA.FTZ R39, R39, R14, RZ ;  /* 0x0000000e27277223 */ /* 0x000fc800000100ff */
[----:B------:R-:W-:Y:S02]  /*0bf0*/  FFMA.FTZ R18, R18, R39, R18 ;  /* 0x0000002712127223 */ /* 0x000fe40000010012 */
.L_x_2:
[----:B------:R-:W-:Y:S05]  /*0c00*/  BSYNC B0 ;  /* 0x0000000000007941 */ /* 0x000fea0003800000 */
.L_x_0:
[----:B------:R-:W-:Y:S01]  /*0c10*/  FMUL R38, R49, 0.79788458347320556641 ;  /* 0x3f4c422a31267820 */ /* 0x000fe20000400000 */
[----:B------:R-:W-:Y:S01]  /*0c20*/  SHF.L.U32 R50, R19, 0x10, RZ ;  /* 0x0000001013327819 */ /* 0x000fe200000006ff */
[----:B------:R-:W-:Y:S01]  /*0c30*/  IMAD.U32 R14, R15, 0x10000, RZ ;  /* 0x000100000f0e7824 */ /* 0x000fe200078e00ff */
[----:B------:R-:W-:Y:S01]  /*0c40*/  I2FP.F32.S32 R51, R23 ;  /* 0x0000001700337245 */ /* 0x000fe20000201400 */
[----:B------:R-:W-:Y:S01]  /*0c50*/  FADD.FTZ R52, |R38|, -RZ ;  /* 0x800000ff26347221 */ /* 0x000fe20000010200 */
[----:B------:R-:W-:Y:S01]  /*0c60*/  BSSY B0, `(.L_x_3) ;  /* 0x000001b000007945 */ /* 0x000fe20003800000 */
[----:B------:R-:W-:Y:S01]  /*0c70*/  FFMA R14, R21, R14, R50 ;  /* 0x0000000e150e7223 */ /* 0x000fe20000000032 */
[----:B------:R-:W-:Y:S01]  /*0c80*/  FFMA R49, R22, 0.044714998453855514526, R27 ;  /* 0x3d37271316317823 */ /* 0x000fe2000000001b */
[----:B------:R-:W-:Y:S01]  /*0c90*/  PRMT R23, R15, 0x7632, R23 ;  /* 0x000076320f177816 */ /* 0x000fe20000000017 */
[----:B------:R-:W-:Y:S01]  /*0ca0*/  FMUL R17, R12, R17 ;  /* 0x000000110c117220 */ /* 0x000fe20000400000 */
[----:B------:R-:W-:Y:S01]  /*0cb0*/  FSETP.GE.AND P0, PT, R52, 0.60000002384185791016, PT ;  /* 0x3f19999a3400780b */ /* 0x000fe20003f06000 */
[----:B------:R-:W-:Y:S01]  /*0cc0*/  FMUL R22, R13, R13 ;  /* 0x0000000d0d167220 */ /* 0x000fe20000400000 */
[----:B------:R-:W-:Y:S01]  /*0cd0*/  PRMT R39, R19, 0x7632, R39 ;  /* 0x0000763213277816 */ /* 0x000fe20000000027 */
[----:B------:R-:W-:-:S10]  /*0ce0*/  FMUL R21, R0, R51 ;  /* 0x0000003300157220 */ /* 0x000fd40000400000 */
        /* <DEDUP_REMOVED lines=11> */
.L_x_4:
[----:B------:R-:W-:Y:S01]  /*0da0*/  MOV R15, 0x3c80f082 ;  /* 0x3c80f082000f7802 */ /* 0x000fe20000000f00 */
[----:B------:R-:W-:-:S04]  /*0db0*/  FMUL R50, R38, R38 ;  /* 0x0000002626327220 */ /* 0x000fc80000400000 */
[----:B------:R-:W-:-:S04]  /*0dc0*/  FFMA.FTZ R15, R50, R15, -0.052303962409496307373 ;  /* 0xbd563cae320f7423 */ /* 0x000fc8000001000f */
[----:B------:R-:W-:-:S04]  /*0dd0*/  FFMA.FTZ R15, R50, R15, 0.1331529766321182251 ;  /* 0x3e085941320f7423 */ /* 0x000fc8000001000f */
[----:B------:R-:W-:-:S04]  /*0de0*/  FFMA.FTZ R15, R50, R15, -0.33332768082618713379 ;  /* 0xbeaaa9ed320f7423 */ /* 0x000fc8000001000f */
[----:B------:R-:W-:-:S04]  /*0df0*/  FFMA.FTZ R15, R50, R15, RZ ;  /* 0x0000000f320f7223 */ /* 0x000fc800000100ff */
[----:B------:R-:W-:Y:S02]  /*0e00*/  FFMA.FTZ R19, R38, R15, R38 ;  /* 0x0000000f26137223 */ /* 0x000fe40000010026 */
.L_x_5:
[----:B------:R-:W-:Y:S05]  /*0e10*/  BSYNC B0 ;  /* 0x0000000000007941 */ /* 0x000fea0003800000 */
.L_x_3:
[----:B------:R-:W-:Y:S01]  /*0e20*/  FMUL R38, R49, 0.79788458347320556641 ;  /* 0x3f4c422a31267820 */ /* 0x000fe20000400000 */
[----:B------:R-:W-:Y:S01]  /*0e30*/  SHF.L.U32 R52, R39, 0x10, RZ ;  /* 0x0000001027347819 */ /* 0x000fe200000006ff */
[----:B------:R-:W-:Y:S01]  /*0e40*/  IMAD.U32 R50, R23, 0x10000, RZ ;  /* 0x0001000017327824 */ /* 0x000fe200078e00ff */
[----:B------:R-:W-:Y:S01]  /*0e50*/  BSSY B0, `(.L_x_6) ;  /* 0x0000019000007945 */ /* 0x000fe20003800000 */
[----:B------:R-:W-:Y:S01]  /*0e60*/  FADD.FTZ R51, |R38|, -RZ ;  /* 0x800000ff26337221 */ /* 0x000fe20000010200 */
[----:B------:R-:W-:Y:S01]  /*0e70*/  FMUL R22, R13, R22 ;  /* 0x000000160d167220 */ /* 0x000fe20000400000 */
[----:B------:R-:W-:Y:S01]  /*0e80*/  FFMA R15, R21, R50, R52 ;  /* 0x00000032150f7223 */ /* 0x000fe20000000034 */
[----:B------:R-:W-:Y:S01]  /*0e90*/  FFMA R49, R17, 0.044714998453855514526, R12 ;  /* 0x3d37271311317823 */ /* 0x000fe2000000000c */
[----:B------:R-:W-:Y:S01]  /*0ea0*/  FMUL R39, R14, R14 ;  /* 0x0000000e0e277220 */ /* 0x000fe20000400000 */
[----:B------:R-:W-:-:S13]  /*0eb0*/  FSETP.GE.AND P0, PT, R51, 0.60000002384185791016, PT ;  /* 0x3f19999a3300780b */ /* 0x000fda0003f06000 */
        /* <DEDUP_REMOVED lines=11> */
.L_x_7:
[----:B------:R-:W-:Y:S01]  /*0f70*/  MOV R17, 0x3c80f082 ;  /* 0x3c80f08200117802 */ /* 0x000fe20000000f00 */
[----:B------:R-:W-:-:S04]  /*0f80*/  FMUL R50, R38, R38 ;  /* 0x0000002626327220 */ /* 0x000fc80000400000 */
[----:B------:R-:W-:-:S04]  /*0f90*/  FFMA.FTZ R17, R50, R17, -0.052303962409496307373 ;  /* 0xbd563cae32117423 */ /* 0x000fc80000010011 */
[----:B------:R-:W-:-:S04]  /*0fa0*/  FFMA.FTZ R17, R50, R17, 0.1331529766321182251 ;  /* 0x3e08594132117423 */ /* 0x000fc80000010011 */
[----:B------:R-:W-:-:S04]  /*0fb0*/  FFMA.FTZ R17, R50, R17, -0.33332768082618713379 ;  /* 0xbeaaa9ed32117423 */ /* 0x000fc80000010011 */
[----:B------:R-:W-:-:S04]  /*0fc0*/  FFMA.FTZ R17, R50, R17, RZ ;  /* 0x0000001132117223 */ /* 0x000fc800000100ff */
[----:B------:R-:W-:Y:S02]  /*0fd0*/  FFMA.FTZ R21, R38, R17, R38 ;  /* 0x0000001126157223 */ /* 0x000fe40000010026 */
.L_x_8:
[----:B------:R-:W-:Y:S05]  /*0fe0*/  BSYNC B0 ;  /* 0x0000000000007941 */ /* 0x000fea0003800000 */
.L_x_6:
[----:B------:R-:W-:Y:S01]  /*0ff0*/  FMUL R23, R49, 0.79788458347320556641 ;  /* 0x3f4c422a31177820 */ /* 0x000fe20000400000 */
[----:B------:R-:W-:Y:S01]  /*1000*/  BSSY B0, `(.L_x_9) ;  /* 0x0000018000007945 */ /* 0x000fe20003800000 */
[----:B------:R-:W-:Y:S01]  /*1010*/  FFMA R38, R22, 0.044714998453855514526, R13 ;  /* 0x3d37271316267823 */ /* 0x000fe2000000000d */
[----:B------:R-:W-:Y:S01]  /*1020*/  FMUL R39, R14, R39 ;  /* 0x000000270e277220 */ /* 0x000fe20000400000 */
[----:B------:R-:W-:Y:S01]  /*1030*/  FADD.FTZ R51, |R23|, -RZ ;  /* 0x800000ff17337221 */ /* 0x000fe20000010200 */
[----:B------:R-:W-:-:S04]  /*1040*/  FMUL R22, R15, R15 ;  /* 0x0000000f0f167220 */ /* 0x000fc80000400000 */
        /* <DEDUP_REMOVED lines=12> */
.L_x_10:
[----:B------:R-:W-:Y:S01]  /*1110*/  MOV R17, 0x3c80f082 ;  /* 0x3c80f08200117802 */ /* 0x000fe20000000f00 */
[----:B------:R-:W-:-:S04]  /*1120*/  FMUL R50, R23, R23 ;  /* 0x0000001717327220 */ /* 0x000fc80000400000 */
[----:B------:R-:W-:-:S04]  /*1130*/  FFMA.FTZ R17, R50, R17, -0.052303962409496307373 ;  /* 0xbd563cae32117423 */ /* 0x000fc80000010011 */
[----:B------:R-:W-:-:S04]  /*1140*/  FFMA.FTZ R17, R50, R17, 0.1331529766321182251 ;  /* 0x3e08594132117423 */ /* 0x000fc80000010011 */
[----:B------:R-:W-:-:S04]  /*1150*/  FFMA.FTZ R17, R50, R17, -0.33332768082618713379 ;  /* 0xbeaaa9ed32117423 */ /* 0x000fc80000010011 */
[----:B------:R-:W-:-:S04]  /*1160*/  FFMA.FTZ R50, R50, R17, RZ ;  /* 0x0000001132327223 */ /* 0x000fc800000100ff */
[----:B------:R-:W-:Y:S02]  /*1170*/  FFMA.FTZ R23, R23, R50, R23 ;  /* 0x0000003217177223 */ /* 0x000fe40000010017 */
.L_x_11:
[----:B------:R-:W-:Y:S05]  /*1180*/  BSYNC B0 ;  /* 0x0000000000007941 */ /* 0x000fea0003800000 */
.L_x_9:
[----:B------:R-:W-:Y:S01]  /*1190*/  FMUL R38, R38, 0.79788458347320556641 ;  /* 0x3f4c422a26267820 */ /* 0x000fe20000400000 */
[----:B------:R-:W-:Y:S01]  /*11a0*/  BSSY B0, `(.L_x_12) ;  /* 0x0000017000007945 */ /* 0x000fe20003800000 */
[----:B------:R-:W-:Y:S01]  /*11b0*/  FMUL R22, R15, R22 ;  /* 0x000000160f167220 */ /* 0x000fe20000400000 */
[----:B------:R-:W-:Y:S01]  /*11c0*/  FFMA R49, R39, 0.044714998453855514526, R14 ;  /* 0x3d37271327317823 */ /* 0x000fe2000000000e */
[----:B------:R-:W-:-:S05]  /*11d0*/  FADD.FTZ R51, |R38|, -RZ ;  /* 0x800000ff26337221 */ /* 0x000fca0000010200 */
        /* <DEDUP_REMOVED lines=12> */
.L_x_13:
[----:B------:R-:W-:Y:S01]  /*12a0*/  MOV R17, 0x3c80f082 ;  /* 0x3c80f08200117802 */ /* 0x000fe20000000f00 */
[----:B------:R-:W-:-:S04]  /*12b0*/  FMUL R50, R38, R38 ;  /* 0x0000002626327220 */ /* 0x000fc80000400000 */
[----:B------:R-:W-:-:S04]  /*12c0*/  FFMA.FTZ R17, R50, R17, -0.052303962409496307373 ;  /* 0xbd563cae32117423 */ /* 0x000fc80000010011 */
[----:B------:R-:W-:-:S04]  /*12d0*/  FFMA.FTZ R17, R50, R17, 0.1331529766321182251 ;  /* 0x3e08594132117423 */ /* 0x000fc80000010011 */
[----:B------:R-:W-:-:S04]  /*12e0*/  FFMA.FTZ R17, R50, R17, -0.33332768082618713379 ;  /* 0xbeaaa9ed32117423 */ /* 0x000fc80000010011 */
[----:B------:R-:W-:-:S04]  /*12f0*/  FFMA.FTZ R17, R50, R17, RZ ;  /* 0x0000001132117223 */ /* 0x000fc800000100ff */
[----:B------:R-:W-:Y:S02]  /*1300*/  FFMA.FTZ R39, R38, R17, R38 ;  /* 0x0000001126277223 */ /* 0x000fe40000010026 */
.L_x_14:
[----:B------:R-:W-:Y:S05]  /*1310*/  BSYNC B0 ;  /* 0x0000000000007941 */ /* 0x000fea0003800000 */
.L_x_12:
[----:B------:R-:W-:Y:S01]  /*1320*/  FMUL R49, R49, 0.79788458347320556641 ;  /* 0x3f4c422a31317820 */ /* 0x000fe20000400000 */
[----:B------:R-:W-:Y:S01]  /*1330*/  BSSY B0, `(.L_x_15) ;  /* 0x0000016000007945 */ /* 0x000fe20003800000 */
[----:B------:R-:W-:Y:S02]  /*1340*/  FFMA R22, R22, 0.044714998453855514526, R15 ;  /* 0x3d37271316167823 */ /* 0x000fe4000000000f */
        /* <DEDUP_REMOVED lines=13> */
.L_x_16:
[----:B------:R-:W-:Y:S01]  /*1420*/  MOV R17, 0x3c80f082 ;  /* 0x3c80f08200117802 */ /* 0x000fe20000000f00 */
[----:B------:R-:W-:-:S04]  /*1430*/  FMUL R38, R49, R49 ;  /* 0x0000003131267220 */ /* 0x000fc80000400000 */
[----:B------:R-:W-:-:S04]  /*1440*/  FFMA.FTZ R17, R38, R17, -0.052303962409496307373 ;  /* 0xbd563cae26117423 */ /* 0x000fc80000010011 */
[----:B------:R-:W-:-:S04]  /*1450*/  FFMA.FTZ R17, R38, R17, 0.1331529766321182251 ;  /* 0x3e08594126117423 */ /* 0x000fc80000010011 */
[----:B------:R-:W-:-:S04]  /*1460*/  FFMA.FTZ R17, R38, R17, -0.33332768082618713379 ;  /* 0xbeaaa9ed26117423 */ /* 0x000fc80000010011 */
[----:B------:R-:W-:-:S04]  /*1470*/  FFMA.FTZ R38, R38, R17, RZ ;  /* 0x0000001126267223 */ /* 0x000fc800000100ff */
[----:B------:R-:W-:Y:S02]  /*1480*/  FFMA.FTZ R51, R49, R38, R49 ;  /* 0x0000002631337223 */ /* 0x000fe40000010031 */
.L_x_17:
[----:B------:R-:W-:Y:S05]  /*1490*/  BSYNC B0 ;  /* 0x0000000000007941 */ /* 0x000fea0003800000 */
.L_x_15:
[----:B------:R-:W-:Y:S01]  /*14a0*/  FMUL R58, R22, 0.79788458347320556641 ;  /* 0x3f4c422a163a7820 */ /* 0x000fe20000400000 */
[----:B------:R-:W-:Y:S01]  /*14b0*/  IMAD.IADD R38, R6, 0x1, R3 ;  /* 0x0000000106267824 */ /* 0x000fe200078e0203 */
[----:B------:R-:W-:Y:S01]  /*14c0*/  BSSY B0, `(.L_x_18) ;  /* 0x000001f000007945 */ /* 0x000fe20003800000 */
[----:B------:R-:W-:Y:S01]  /*14d0*/  FMUL R54, R25, 0.5 ;  /* 0x3f00000019367820 */ /* 0x000fe20000400000 */
[----:B------:R-:W-:Y:S01]  /*14e0*/  FADD.FTZ R17, |R58|, -RZ ;  /* 0x800000ff3a117221 */ /* 0x000fe20000010200 */
[----:B------:R-:W-:Y:S01]  /*14f0*/  FMUL R55, R24, 0.5 ;  /* 0x3f00000018377820 */ /* 0x000fe20000400000 */
[----:B------:R-:W-:Y:S01]  /*1500*/  IADD3 R22, R38, 0x40, RZ ;  /* 0x0000004026167810 */ /* 0x000fe20007ffe0ff */
[----:B------:R-:W-:Y:S01]  /*1510*/  FMUL R57, R27, 0.5 ;  /* 0x3f0000001b397820 */ /* 0x000fe20000400000 */
[----:B------:R-:W-:Y:S01]  /*1520*/  FMUL R56, R26, 0.5 ;  /* 0x3f0000001a387820 */ /* 0x000fe20000400000 */
[----:B------:R-:W-:Y:S01]  /*1530*/  FSETP.GE.AND P0, PT, R17, 0.60000002384185791016, PT ;  /* 0x3f19999a1100780b */ /* 0x000fe20003f06000 */
[----:B------:R-:W-:Y:S01]  /*1540*/  FMUL R49, R12, 0.5 ;  /* 0x3f0000000c317820 */ /* 0x000fe20000400000 */
[----:B------:R-:W-:Y:S01]  /*1550*/  IADD3 R38, R38, 0x60040, RZ ;  /* 0x0006004026267810 */ /* 0x000fe20007ffe0ff */
[----:B------:R-:W-:Y:S01]  /*1560*/  FMUL R52, R13, 0.5 ;  /* 0x3f0000000d347820 */ /* 0x000fe20000400000 */
[----:B------:R-:W-:Y:S01]  /*1570*/  FMUL R50, R14, 0.5 ;  /* 0x3f0000000e327820 */ /* 0x000fe20000400000 */
[----:B------:R-:W-:-:S08]  /*1580*/  FMUL R53, R15, 0.5 ;  /* 0x3f0000000f357820 */ /* 0x000fd00000400000 */
[----:B------:R-:W-:Y:S05]  /*1590*/  @!P0 BRA `(.L_x_19) ;  /* 0x000000a000008947 */ /* 0x000fea0003800000 */
[C---:B------:R-:W-:Y:S01]  /*15a0*/  FMUL R59, R17.reuse, 2.8853900432586669922 ;  /* 0x4038aa3b113b7820 */ /* 0x040fe20000400000 */
[----:B------:R-:W-:Y:S02]  /*15b0*/  MOV R61, 0x3f800000 ;  /* 0x3f800000003d7802 */ /* 0x000fe40000000f00 */
[----:B------:R-:W-:-:S03]  /*15c0*/  FSETP.GE.AND P0, PT, R17, 9.010913848876953125, PT ;  /* 0x41102cb41100780b */ /* 0x000fc60003f06000 */
[----:B------:R-:W0:Y:S02]  /*15d0*/  MUFU.EX2 R59, R59 ;  /* 0x0000003b003b7308 */ /* 0x000e240000000800 */
[----:B0-----:R-:W-:-:S06]  /*15e0*/  FADD R60, R59, 1 ;  /* 0x3f8000003b3c7421 */ /* 0x001fcc0000000000 */
[----:B------:R-:W0:Y:S02]  /*15f0*/  MUFU.RCP R60, R60 ;  /* 0x0000003c003c7308 */ /* 0x000e240000001000 */
[----:B0-----:R-:W-:-:S05]  /*1600*/  FFMA.FTZ R61, R60, -2, R61 ;  /* 0xc00000003c3d7823 */ /* 0x001fca000001003d */
[----:B------:R-:W-:-:S04]  /*1610*/  FSEL R61, R61, 1, !P0 ;  /* 0x3f8000003d3d7808 */ /* 0x000fc80004000000 */
[----:B------:R-:W-:Y:S01]  /*1620*/  LOP3.LUT R17, R61, 0x80000000, R58, 0xf8, !PT ;  /* 0x800000003d117812 */ /* 0x000fe200078ef83a */
[----:B------:R-:W-:Y:S05]  /*1630*/  BRA `(.L_x_20) ;  /* 0x0000007000007947 */ /* 0x000fea0003800000 */
.L_x_19:
[----:B------:R-:W-:Y:S01]  /*1640*/  IMAD.MOV.U32 R17, RZ, RZ, 0x3c80f082 ;  /* 0x3c80f082ff117424 */ /* 0x000fe200078e00ff */
[----:B------:R-:W-:-:S04]  /*1650*/  FMUL R60, R58, R58 ;  /* 0x0000003a3a3c7220 */ /* 0x000fc80000400000 */
[----:B------:R-:W-:-:S04]  /*1660*/  FFMA.FTZ R17, R60, R17, -0.052303962409496307373 ;  /* 0xbd563cae3c117423 */ /* 0x000fc80000010011 */
[----:B------:R-:W-:-:S04]  /*1670*/  FFMA.FTZ R17, R60, R17, 0.1331529766321182251 ;  /* 0x3e0859413c117423 */ /* 0x000fc80000010011 */
[----:B------:R-:W-:-:S04]  /*1680*/  FFMA.FTZ R17, R60, R17, -0.33332768082618713379 ;  /* 0xbeaaa9ed3c117423 */ /* 0x000fc80000010011 */
[----:B------:R-:W-:-:S04]  /*1690*/  FFMA.FTZ R17, R60, R17, RZ ;  /* 0x000000113c117223 */ /* 0x000fc800000100ff */
[----:B------:R-:W-:Y:S02]  /*16a0*/  FFMA.FTZ R17, R17, R58, R58 ;  /* 0x0000003a11117223 */ /* 0x000fe4000001003a */
.L_x_20:
[----:B------:R-:W-:Y:S05]  /*16b0*/  BSYNC B0 ;  /* 0x0000000000007941 */ /* 0x000fea0003800000 */
.L_x_18:
[----:B------:R-:W-:Y:S01]  /*16c0*/  BAR.SYNC.DEFER_BLOCKING 0x0 ;  /* 0x0000000000007b1d */ /* 0x000fe20000010000 */
[----:B------:R-:W-:Y:S01]  /*16d0*/  FADD R19, R19, 1 ;  /* 0x3f80000013137421 */ /* 0x000fe20000000000 */
[----:B------:R-:W-:Y:S01]  /*16e0*/  FADD R58, R21, 1 ;  /* 0x3f800000153a7421 */ /* 0x000fe20000000000 */
[----:B------:R-:W-:Y:S01]  /*16f0*/  FADD R16, R16, 1 ;  /* 0x3f80000010107421 */ /* 0x000fe20000000000 */
[----:B------:R-:W-:Y:S01]  /*1700*/  FADD R51, R51, 1 ;  /* 0x3f80000033337421 */ /* 0x000fe20000000000 */
[----:B------:R-:W-:Y:S01]  /*1710*/  FMUL R21, R19, R56 ;  /* 0x0000003813157220 */ /* 0x000fe20000400000 */
[----:B------:R-:W-:Y:S01]  /*1720*/  FADD R19, R18, 1 ;  /* 0x3f80000012137421 */ /* 0x000fe20000000000 */
[----:B------:R-:W-:Y:S01]  /*1730*/  FMUL R55, R16, R55 ;  /* 0x0000003710377220 */ /* 0x000fe20000400000 */
[----:B------:R-:W-:Y:S01]  /*1740*/  FMUL R58, R58, R57 ;  /* 0x000000393a3a7220 */ /* 0x000fe20000400000 */
[----:B------:R-:W-:Y:S01]  /*1750*/  FMUL R50, R51, R50 ;  /* 0x0000003233327220 */ /* 0x000fe20000400000 */
[----:B------:R-:W-:Y:S01]  /*1760*/  FMUL R54, R19, R54 ;  /* 0x0000003613367220 */ /* 0x000fe20000400000 */
[C---:B------:R-:W-:Y:S01]  /*1770*/  FSETP.NAN.AND P3, PT, R40.reuse, R40, PT ;  /* 0x000000282800720b */ /* 0x040fe20003f68000 */
[----:B------:R-:W-:Y:S01]  /*1780*/  FADD R18, R23, 1 ;  /* 0x3f80000017127421 */ /* 0x000fe20000000000 */
[----:B------:R-:W-:Y:S01]  /*1790*/  FSETP.GEU.AND P5, PT, R40, R55, PT ;  /* 0x000000372800720b */ /* 0x000fe20003fae000 */
[----:B------:R-:W-:Y:S01]  /*17a0*/  FADD R39, R39, 1 ;  /* 0x3f80000027277421 */ /* 0x000fe20000000000 */
[----:B------:R-:W-:Y:S01]  /*17b0*/  FSETP.GEU.AND P4, PT, R37, R54, PT ;  /* 0x000000362500720b */ /* 0x000fe20003f8e000 */
[----:B------:R-:W-:Y:S01]  /*17c0*/  FMUL R49, R18, R49 ;  /* 0x0000003112317220 */ /* 0x000fe20000400000 */
[----:B------:R-:W-:Y:S01]  /*17d0*/  FSETP.GEU.AND P6, PT, R41, R58, PT ;  /* 0x0000003a2900720b */ /* 0x000fe20003fce000 */
[----:B------:R-:W-:Y:S01]  /*17e0*/  FMUL R52, R39, R52 ;  /* 0x0000003427347220 */ /* 0x000fe20000400000 */
[----:B------:R-:W-:Y:S01]  /*17f0*/  FSETP.NAN.AND P0, PT, R37, R37, PT ;  /* 0x000000252500720b */ /* 0x000fe20003f08000 */
[----:B------:R-:W-:Y:S01]  /*1800*/  IMAD.WIDE R22, R22, R31, c[0x0][0x188] ;  /* 0x0000620016167625 */ /* 0x000fe200078e021f */
[----:B------:R-:W-:Y:S04]  /*1810*/  STS.128 [R11], R24 ;  /* 0x000000180b007388 */ /* 0x000fe80000000c00 */
[----:B------:R0:W-:Y:S02]  /*1820*/  STS.128 [R11+0x10], R12 ;  /* 0x0000100c0b007388 */ /* 0x0001e40000000c00 */
[----:B0-----:R-:W-:Y:S01]  /*1830*/  FADD R12, R17, 1 ;  /* 0x3f800000110c7421 */ /* 0x001fe20000000000 */
[----:B------:R-:W-:-:S02]  /*1840*/  FSEL R13, R40, R55, !P5 ;  /* 0x00000037280d7208 */ /* 0x000fc40006800000 */
[----:B------:R-:W-:Y:S01]  /*1850*/  FSEL R14, R37, R54, !P4 ;  /* 0x00000036250e7208 */ /* 0x000fe20006000000 */
[----:B------:R-:W-:Y:S01]  /*1860*/  FMUL R53, R12, R53 ;  /* 0x000000350c357220 */ /* 0x000fe20000400000 */
[----:B------:R-:W-:Y:S01]  /*1870*/  BAR.SYNC.DEFER_BLOCKING 0x0 ;  /* 0x0000000000007b1d */ /* 0x000fe20000010000 */
[----:B------:R-:W-:Y:S02]  /*1880*/  FSETP.GEU.AND P5, PT, R42, R21, PT ;  /* 0x000000152a00720b */ /* 0x000fe40003fae000 */
[----:B------:R-:W-:Y:S02]  /*1890*/  FSETP.GEU.AND P4, PT, R36, R50, PT ;  /* 0x000000322400720b */ /* 0x000fe40003f8e000 */
[----:B------:R-:W-:Y:S02]  /*18a0*/  @!P1 FSEL R40, R40, R13, P3 ;  /* 0x0000000d28289208 */ /* 0x000fe40001800000 */
[----:B------:R-:W-:Y:S02]  /*18b0*/  FSEL R13, R42, R21, !P5 ;  /* 0x000000152a0d7208 */ /* 0x000fe40006800000 */
[----:B------:R-:W-:-:S02]  /*18c0*/  FSEL R12, R41, R58, !P6 ;  /* 0x0000003a290c7208 */ /* 0x000fc40007000000 */
[-C--:B------:R-:W-:Y:S02]  /*18d0*/  FSETP.GEU.AND P5, PT, R48, R53.reuse, PT ;  /* 0x000000353000720b */ /* 0x080fe40003fae000 */
[C---:B------:R-:W-:Y:S02]  /*18e0*/  FSETP.NAN.AND P6, PT, R36.reuse, R36, PT ;  /* 0x000000242400720b */ /* 0x040fe40003fc8000 */
[----:B------:R-:W-:Y:S02]  /*18f0*/  FSEL R17, R36, R50, !P4 ;  /* 0x0000003224117208 */ /* 0x000fe40006000000 */
[----:B------:R-:W-:Y:S02]  /*1900*/  @!P1 FSEL R37, R37, R14, P0 ;  /* 0x0000000e25259208 */ /* 0x000fe40000000000 */
[----:B------:R-:W-:Y:S02]  /*1910*/  FSEL R15, R48, R53, !P5 ;  /* 0x00000035300f7208 */ /* 0x000fe40006800000 */
[----:B------:R-:W-:-:S02]  /*1920*/  @!P1 FSEL R36, R36, R17, P6 ;  /* 0x0000001124249208 */ /* 0x000fc40003000000 */
[----:B------:R-:W-:Y:S02]  /*1930*/  FSETP.NAN.AND P3, PT, R42, R42, PT ;  /* 0x0000002a2a00720b */ /* 0x000fe40003f68000 */
[----:B------:R-:W-:Y:S02]  /*1940*/  FSETP.NAN.AND P0, PT, R41, R41, PT ;  /* 0x000000292900720b */ /* 0x000fe40003f08000 */
[----:B------:R-:W-:Y:S02]  /*1950*/  FSETP.NAN.AND P4, PT, R48, R48, PT ;  /* 0x000000303000720b */ /* 0x000fe40003f88000 */
[----:B------:R-:W-:Y:S02]  /*1960*/  FSETP.GEU.AND P5, PT, R47, R52, PT ;  /* 0x000000342f00720b */ /* 0x000fe40003fae000 */
[----:B------:R-:W-:Y:S02]  /*1970*/  FSETP.GEU.AND P6, PT, R46, R49, PT ;  /* 0x000000312e00720b */ /* 0x000fe40003fce000 */
[----:B------:R-:W-:-:S02]  /*1980*/  @!P1 FSEL R42, R42, R13, P3 ;  /* 0x0000000d2a2a9208 */ /* 0x000fc40001800000 */
[----:B------:R-:W-:Y:S02]  /*1990*/  @!P1 FSEL R41, R41, R12, P0 ;  /* 0x0000000c29299208 */ /* 0x000fe40000000000 */
[----:B------:R-:W-:Y:S02]  /*19a0*/  @!P1 FSEL R48, R48, R15, P4 ;  /* 0x0000000f30309208 */ /* 0x000fe40002000000 */
[C---:B------:R-:W-:Y:S01]  /*19b0*/  FSEL R16, R47.reuse, R52, !P5 ;  /* 0x000000342f107208 */ /* 0x040fe20006800000 */
[----:B------:R-:W0:Y:S01]  /*19c0*/  LDS.128 R12, [R5] ;  /* 0x00000000050c7984 */ /* 0x000e220000000c00 */
[C---:B------:R-:W-:Y:S02]  /*19d0*/  FSEL R17, R46.reuse, R49, !P6 ;  /* 0x000000312e117208 */ /* 0x040fe40007000000 */
[----:B------:R-:W-:Y:S02]  /*19e0*/  FSETP.NAN.AND P3, PT, R47, R47, PT ;  /* 0x0000002f2f00720b */ /* 0x000fe40003f68000 */
[----:B------:R-:W-:-:S02]  /*19f0*/  FSETP.NAN.AND P0, PT, R46, R46, PT ;  /* 0x0000002e2e00720b */ /* 0x000fc40003f08000 */
[----:B------:R-:W-:Y:S02]  /*1a00*/  @!P1 FSEL R47, R47, R16, P3 ;  /* 0x000000102f2f9208 */ /* 0x000fe40001800000 */
[----:B------:R-:W-:Y:S02]  /*1a10*/  @!P1 FSEL R46, R46, R17, P0 ;  /* 0x000000112e2e9208 */ /* 0x000fe40000000000 */
[----:B------:R-:W1:Y:S01]  /*1a20*/  LDS.128 R16, [R4+0x2000] ;  /* 0x0020000004107984 */ /* 0x000e620000000c00 */
[CC--:B------:R-:W-:Y:S02]  /*1a30*/  FSETP.GT.AND P4, PT, R33.reuse, R54.reuse, PT ;  /* 0x000000362100720b */ /* 0x0c0fe40003f84000 */
[C---:B------:R-:W-:Y:S02]  /*1a40*/  FSETP.NAN.AND P5, PT, R33.reuse, R33, PT ;  /* 0x000000212100720b */ /* 0x040fe40003fa8000 */
[----:B------:R-:W-:Y:S02]  /*1a50*/  FSEL R54, R33, R54, P4 ;  /* 0x0000003621367208 */ /* 0x000fe40002000000 */
[----:B------:R-:W-:-:S02]  /*1a60*/  FSETP.GT.AND P6, PT, R35, R58, PT ;  /* 0x0000003a2300720b */ /* 0x000fc40003fc4000 */
[----:B------:R-:W-:Y:S02]  /*1a70*/  @!P1 FSEL R33, R33, R54, P5 ;  /* 0x0000003621219208 */ /* 0x000fe40002800000 */
[----:B------:R-:W-:Y:S02]  /*1a80*/  FSETP.GT.AND P5, PT, R34, R21, PT ;  /* 0x000000152200720b */ /* 0x000fe40003fa4000 */
[----:B------:R-:W-:Y:S02]  /*1a90*/  FSETP.GT.AND P4, PT, R32, R55, PT ;  /* 0x000000372000720b */ /* 0x000fe40003f84000 */
[----:B------:R-:W-:Y:S02]  /*1aa0*/  FSEL R21, R34, R21, P5 ;  /* 0x0000001522157208 */ /* 0x000fe40002800000 */
[----:B------:R-:W-:Y:S02]  /*1ab0*/  FSETP.GT.AND P5, PT, R45, R50, PT ;  /* 0x000000322d00720b */ /* 0x000fe40003fa4000 */
[----:B------:R-:W-:-:S02]  /*1ac0*/  FSETP.NAN.AND P0, PT, R35, R35, PT ;  /* 0x000000232300720b */ /* 0x000fc40003f08000 */
[----:B------:R-:W-:Y:S02]  /*1ad0*/  FSEL R58, R35, R58, P6 ;  /* 0x0000003a233a7208 */ /* 0x000fe40003000000 */
[C---:B------:R-:W-:Y:S02]  /*1ae0*/  FSETP.NAN.AND P6, PT, R32.reuse, R32, PT ;  /* 0x000000202000720b */ /* 0x040fe40003fc8000 */
[----:B------:R-:W-:Y:S02]  /*1af0*/  FSEL R55, R32, R55, P4 ;  /* 0x0000003720377208 */ /* 0x000fe40002000000 */
[----:B------:R-:W-:Y:S02]  /*1b00*/  FSEL R50, R45, R50, P5 ;  /* 0x000000322d327208 */ /* 0x000fe40002800000 */
[----:B------:R-:W-:Y:S02]  /*1b10*/  @!P1 FSEL R35, R35, R58, P0 ;  /* 0x0000003a23239208 */ /* 0x000fe40000000000 */
[----:B------:R-:W-:-:S02]  /*1b20*/  FSETP.GT.AND P5, PT, R20, R53, PT ;  /* 0x000000351400720b */ /* 0x000fc40003fa4000 */
[----:B------:R-:W-:Y:S02]  /*1b30*/  ISETP.GE.AND P0, PT, R30, 0x200, PT ;  /* 0x000002001e00780c */ /* 0x000fe40003f06270 */
[----:B------:R-:W-:Y:S02]  /*1b40*/  FSETP.NAN.AND P3, PT, R34, R34, PT ;  /* 0x000000222200720b */ /* 0x000fe40003f68000 */
[----:B------:R-:W-:Y:S02]  /*1b50*/  @!P1 FSEL R32, R32, R55, P6 ;  /* 0x0000003720209208 */ /* 0x000fe40003000000 */
[----:B------:R-:W-:Y:S02]  /*1b60*/  FSETP.GT.AND P6, PT, R44, R52, PT ;  /* 0x000000342c00720b */ /* 0x000fe40003fc4000 */
[----:B------:R-:W-:Y:S02]  /*1b70*/  FSEL R53, R20, R53, P5 ;  /* 0x0000003514357208 */ /* 0x000fe40002800000 */
[----:B------:R-:W-:-:S02]  /*1b80*/  FSETP.GT.AND P5, PT, R43, R49, PT ;  /* 0x000000312b00720b */ /* 0x000fc40003fa4000 */
[----:B------:R-:W-:Y:S01]  /*1b90*/  @!P1 FSEL R34, R34, R21, P3 ;  /* 0x0000001522229208 */ /* 0x000fe20001800000 */
[----:B0-----:R0:W-:Y:S01]  /*1ba0*/  @!P0 STG.E.128 [R22.64], R12 ;  /* 0x0000000c16008986 */ /* 0x0011e2000c101d04 */
[----:B------:R-:W-:Y:S02]  /*1bb0*/  FSEL R21, R44, R52, P6 ;  /* 0x000000342c157208 */ /* 0x000fe40003000000 */
[C---:B------:R-:W-:Y:S02]  /*1bc0*/  FSETP.NAN.AND P6, PT, R43.reuse, R43, PT ;  /* 0x0000002b2b00720b */ /* 0x040fe40003fc8000 */
[----:B------:R-:W-:Y:S02]  /*1bd0*/  FSEL R24, R43, R49, P5 ;  /* 0x000000312b187208 */ /* 0x000fe40002800000 */
[----:B------:R-:W-:Y:S02]  /*1be0*/  IADD3 R3, P0, R3, 0x40, RZ ;  /* 0x0000004003037810 */ /* 0x000fe40007f1e0ff */
[----:B------:R-:W-:Y:S01]  /*1bf0*/  @!P1 FSEL R43, R43, R24, P6 ;  /* 0x000000182b2b9208 */ /* 0x000fe20003000000 */
[----:B------:R-:W-:Y:S01]  /*1c00*/  IMAD.WIDE R24, R38, R31, c[0x0][0x188] ;  /* 0x0000620026187625 */ /* 0x000fe200078e021f */
[----:B------:R-:W-:-:S02]  /*1c10*/  IADD3.X R2, RZ, R2, RZ, P0, !PT ;  /* 0x00000002ff027210 */ /* 0x000fc400007fe4ff */
[----:B------:R-:W-:Y:S02]  /*1c20*/  ISETP.GE.U32.AND P0, PT, R3, 0x2fc0, PT ;  /* 0x00002fc00300780c */ /* 0x000fe40003f06070 */
[----:B-1----:R0:W-:Y:S01]  /*1c30*/  @!P2 STG.E.128 [R24.64], R16 ;  /* 0x000000101800a986 */ /* 0x0021e2000c101d04 */
[C---:B------:R-:W-:Y:S02]  /*1c40*/  FSETP.NAN.AND P4, PT, R45.reuse, R45, PT ;  /* 0x0000002d2d00720b */ /* 0x040fe40003f88000 */
[----:B------:R-:W-:Y:S02]  /*1c50*/  ISETP.GE.U32.AND.EX P0, PT, R2, RZ, PT, P0 ;  /* 0x000000ff0200720c */ /* 0x000fe40003f06100 */
[----:B------:R-:W-:Y:S02]  /*1c60*/  @!P1 FSEL R45, R45, R50, P4 ;  /* 0x000000322d2d9208 */ /* 0x000fe40002000000 */
[----:B------:R-:W-:Y:S02]  /*1c70*/  FSETP.NAN.AND P3, PT, R44, R44, PT ;  /* 0x0000002c2c00720b */ /* 0x000fe40003f68000 */
[----:B------:R-:W-:-:S02]  /*1c80*/  FSETP.NAN.AND P4, PT, R20, R20, PT ;  /* 0x000000141400720b */ /* 0x000fc40003f88000 */
[----:B------:R-:W-:Y:S02]  /*1c90*/  @!P1 FSEL R44, R44, R21, P3 ;  /* 0x000000152c2c9208 */ /* 0x000fe40001800000 */
[----:B------:R-:W-:Y:S02]  /*1ca0*/  @!P1 FSEL R20, R20, R53, P4 ;  /* 0x0000003514149208 */ /* 0x000fe40002000000 */
[----:B------:R-:W-:Y:S02]  /*1cb0*/  IADD3 R28, P3, R28, 0x80, RZ ;  /* 0x000000801c1c7810 */ /* 0x000fe40007f7e0ff */
[----:B------:R-:W-:Y:S01]  /*1cc0*/  IADD3 R10, P4, R10, 0x80, RZ ;  /* 0x000000800a0a7810 */ /* 0x000fe20007f9e0ff */
[----:B------:R-:W-:Y:S02]  /*1cd0*/  IMAD.MOV.U32 R49, RZ, RZ, R20 ;  /* 0x000000ffff317224 */ /* 0x000fe400078e0014 */
[----:B------:R-:W-:Y:S01]  /*1ce0*/  IMAD.X R9, RZ, RZ, R9, P3 ;  /* 0x000000ffff097224 */ /* 0x000fe200018e0609 */
[----:B------:R-:W-:Y:S01]  /*1cf0*/  IADD3.X R7, RZ, R7, RZ, P4, !PT ;  /* 0x00000007ff077210 */ /* 0x000fe200027fe4ff */
[----:B0-----:R-:W-:Y:S01]  /*1d00*/  @P0 CALL.REL.NOINC `(.L_x_21) ;  /* 0x0000001000000944 */ /* 0x001fe20003c00000 */
[----:B------:R-:W-:Y:S05]  /*1d10*/  BRA `(.L_x_22) ;  /* 0xffffe80000007947 */ /* 0x000fea000383ffff */
.L_x_21:
[----:B------:R-:W-:Y:S01]  /*1d20*/  BAR.SYNC.DEFER_BLOCKING 0x0 ;  /* 0x0000000000007b1d */ /* 0x000fe20000010000 */
[C---:B------:R-:W-:Y:S01]  /*1d30*/  FSETP.NAN.AND P0, PT, R40.reuse, R40, PT ;  /* 0x000000282800720b */ /* 0x040fe20003f08000 */
[----:B------:R-:W-:Y:S01]  /*1d40*/  IMAD.MOV.U32 R9, RZ, RZ, 0x3f800000 ;  /* 0x3f800000ff097424 */ /* 0x000fe200078e00ff */
[----:B------:R-:W-:-:S02]  /*1d50*/  FSETP.GEU.AND P2, PT, R40, R37, PT ;  /* 0x000000252800720b */ /* 0x000fc40003f4e000 */
[----:B------:R-:W-:Y:S01]  /*1d60*/  FSEL R37, R40, R37, P0 ;  /* 0x0000002528257208 */ /* 0x000fe20000000000 */
[----:B------:R-:W0:Y:S01]  /*1d70*/  S2R R12, SR_TID.X ;  /* 0x00000000000c7919 */ /* 0x000e220000002100 */
[----:B------:R-:W-:Y:S02]  /*1d80*/  FSETP.GT.AND P0, PT, R32, R33, PT ;  /* 0x000000212000720b */ /* 0x000fe40003f04000 */
[----:B------:R-:W-:Y:S02]  /*1d90*/  FSEL R37, R40, R37, !P2 ;  /* 0x0000002528257208 */ /* 0x000fe40005000000 */
[C---:B------:R-:W-:Y:S02]  /*1da0*/  FSETP.NAN.AND P2, PT, R32.reuse, R32, PT ;  /* 0x000000202000720b */ /* 0x040fe40003f48000 */
[----:B------:R-:W-:Y:S02]  /*1db0*/  FSETP.GEU.AND P3, PT, R37, R42, PT ;  /* 0x0000002a2500720b */ /* 0x000fe40003f6e000 */
[----:B------:R-:W-:-:S04]  /*1dc0*/  FSEL R33, R32, R33, P2 ;  /* 0x0000002120217208 */ /* 0x000fc80001000000 */
[----:B------:R-:W-:Y:S02]  /*1dd0*/  FSEL R32, R32, R33, P0 ;  /* 0x0000002120207208 */ /* 0x000fe40000000000 */
[----:B------:R-:W-:Y:S02]  /*1de0*/  FSETP.NAN.AND P0, PT, R37, R37, PT ;  /* 0x000000252500720b */ /* 0x000fe40003f08000 */
[----:B------:R-:W-:-:S03]  /*1df0*/  FSETP.GT.AND P2, PT, R32, R34, PT ;  /* 0x000000222000720b */ /* 0x000fc60003f44000 */
[----:B------:R-:W-:Y:S02]  /*1e00*/  @P3 FSEL R37, R37, R42, P0 ;  /* 0x0000002a25253208 */ /* 0x000fe40000000000 */
[C---:B------:R-:W-:Y:S02]  /*1e10*/  FSETP.NAN.AND P0, PT, R32.reuse, R32, PT ;  /* 0x000000202000720b */ /* 0x040fe40003f08000 */
[----:B------:R-:W-:Y:S02]  /*1e20*/  FSETP.GEU.AND P3, PT, R37, R41, PT ;  /* 0x000000292500720b */ /* 0x000fe40003f6e000 */
[--C-:B0-----:R-:W-:Y:S02]  /*1e30*/  SHF.R.U32.HI R7, RZ, 0x3, R12.reuse ;  /* 0x00000003ff077819 */ /* 0x101fe4000001160c */
[----:B------:R-:W-:Y:S02]  /*1e40*/  LOP3.LUT R6, R29, 0x3f, R12, 0xf8, !PT ;  /* 0x0000003f1d067812 */ /* 0x000fe400078ef80c */
[----:B------:R-:W-:-:S02]  /*1e50*/  @!P2 FSEL R32, R32, R34, P0 ;  /* 0x000000222020a208 */ /* 0x000fc40000000000 */
[----:B------:R-:W-:Y:S02]  /*1e60*/  FSETP.NAN.AND P0, PT, R37, R37, PT ;  /* 0x000000252500720b */ /* 0x000fe40003f08000 */
[C---:B------:R-:W-:Y:S02]  /*1e70*/  FSETP.GT.AND P2, PT, R32.reuse, R35, PT ;  /* 0x000000232000720b */ /* 0x040fe40003f44000 */
[----:B------:R-:W-:Y:S02]  /*1e80*/  SGXT.U32 R7, R7, 0x6 ;  /* 0x000000060707781a */ /* 0x000fe40000000000 */
[----:B------:R-:W-:Y:S02]  /*1e90*/  @P3 FSEL R37, R37, R41, P0 ;  /* 0x0000002925253208 */ /* 0x000fe40000000000 */
[----:B------:R-:W-:Y:S02]  /*1ea0*/  FSETP.NAN.AND P0, PT, R32, R32, PT ;  /* 0x000000202000720b */ /* 0x000fe40003f08000 */
[----:B------:R-:W-:-:S05]  /*1eb0*/  FSETP.GEU.AND P3, PT, R37, R46, PT ;  /* 0x0000002e2500720b */ /* 0x000fca0003f6e000 */
[----:B------:R-:W-:Y:S02]  /*1ec0*/  @!P2 FSEL R32, R32, R35, P0 ;  /* 0x000000232020a208 */ /* 0x000fe40000000000 */
[----:B------:R-:W-:Y:S02]  /*1ed0*/  FSETP.NAN.AND P0, PT, R37, R37, PT ;  /* 0x000000252500720b */ /* 0x000fe40003f08000 */
[----:B------:R-:W-:-:S04]  /*1ee0*/  FSETP.GT.AND P2, PT, R32, R43, PT ;  /* 0x0000002b2000720b */ /* 0x000fc80003f44000 */
        /* <DEDUP_REMOVED lines=19> */
[----:B------:R-:W-:-:S03]  /*2020*/  FSETP.NAN.AND P0, PT, R32, R32, PT ;  /* 0x000000202000720b */ /* 0x000fc60003f08000 */
[----:B------:R-:W0:Y:S04]  /*2030*/  SHFL.BFLY PT, R0, R37, 0x4, 0x1f ;  /* 0x0c801f0025007f89 */ /* 0x000e2800000e0000 */
[----:B------:R-:W-:Y:S02]  /*2040*/  @!P2 FSEL R32, R32, R49, P0 ;  /* 0x000000312020a208 */ /* 0x000fe40000000000 */
[C---:B------:R-:W-:Y:S02]  /*2050*/  FSETP.NAN.AND P0, PT, R37.reuse, R37, PT ;  /* 0x000000252500720b */ /* 0x040fe40003f08000 */
[----:B------:R-:W-:Y:S01]  /*2060*/  FSETP.NAN.AND P2, PT, R32, R32, PT ;  /* 0x000000202000720b */ /* 0x000fe20003f48000 */
[----:B------:R-:W1:Y:S01]  /*2070*/  SHFL.BFLY PT, R3, R32, 0x4, 0x1f ;  /* 0x0c801f0020037f89 */ /* 0x000e6200000e0000 */
[----:B0-----:R-:W-:-:S09]  /*2080*/  FSETP.GEU.AND P3, PT, R37, R0, PT ;  /* 0x000000002500720b */ /* 0x001fd20003f6e000 */
[----:B------:R-:W-:-:S05]  /*2090*/  @!P0 FSEL R37, R37, R0, !P3 ;  /* 0x0000000025258208 */ /* 0x000fca0005800000 */
[----:B------:R-:W0:Y:S01]  /*20a0*/  SHFL.BFLY PT, R0, R37, 0x2, 0x1f ;  /* 0x0c401f0025007f89 */ /* 0x000e2200000e0000 */
[----:B-1----:R-:W-:-:S04]  /*20b0*/  FSETP.GT.AND P0, PT, R32, R3, PT ;  /* 0x000000032000720b */ /* 0x002fc80003f04000 */
[----:B------:R-:W-:Y:S02]  /*20c0*/  @!P2 FSEL R32, R32, R3, P0 ;  /* 0x000000032020a208 */ /* 0x000fe40000000000 */
[----:B------:R-:W-:-:S03]  /*20d0*/  FSETP.NAN.AND P0, PT, R37, R37, PT ;  /* 0x000000252500720b */ /* 0x000fc60003f08000 */
[----:B------:R-:W1:Y:S01]  /*20e0*/  SHFL.BFLY PT, R3, R32, 0x2, 0x1f ;  /* 0x0c401f0020037f89 */ /* 0x000e6200000e0000 */
[----:B0-----:R-:W-:Y:S02]  /*20f0*/  FSETP.GEU.AND P3, PT, R37, R0, PT ;  /* 0x000000002500720b */ /* 0x001fe40003f6e000 */
[----:B-1----:R-:W-:-:S11]  /*2100*/  FSETP.GT.AND P2, PT, R32, R3, PT ;  /* 0x000000032000720b */ /* 0x002fd60003f44000 */
[----:B------:R-:W-:Y:S02]  /*2110*/  @P3 FSEL R37, R37, R0, P0 ;  /* 0x0000000025253208 */ /* 0x000fe40000000000 */
[----:B------:R-:W-:-:S03]  /*2120*/  FSETP.NAN.AND P0, PT, R32, R32, PT ;  /* 0x000000202000720b */ /* 0x000fc60003f08000 */
[----:B------:R-:W0:Y:S01]  /*2130*/  SHFL.BFLY PT, R0, R37, 0x1, 0x1f ;  /* 0x0c201f0025007f89 */ /* 0x000e2200000e0000 */
[----:B------:R-:W-:Y:S02]  /*2140*/  @!P2 FSEL R32, R32, R3, P0 ;  /* 0x000000032020a208 */ /* 0x000fe40000000000 */
[----:B------:R-:W-:-:S03]  /*2150*/  FSETP.NAN.AND P0, PT, R37, R37, PT ;  /* 0x000000252500720b */ /* 0x000fc60003f08000 */
[----:B------:R-:W1:Y:S01]  /*2160*/  SHFL.BFLY PT, R3, R32, 0x1, 0x1f ;  /* 0x0c201f0020037f89 */ /* 0x000e6200000e0000 */
[----:B0-----:R-:W-:Y:S02]  /*2170*/  FSETP.GEU.AND P3, PT, R37, R0, PT ;  /* 0x000000002500720b */ /* 0x001fe40003f6e000 */
[----:B-1----:R-:W-:-:S11]  /*2180*/  FSETP.GT.AND P2, PT, R32, R3, PT ;  /* 0x000000032000720b */ /* 0x002fd60003f44000 */
[----:B------:R-:W-:Y:S02]  /*2190*/  @P3 FSEL R37, R37, R0, P0 ;  /* 0x0000000025253208 */ /* 0x000fe40000000000 */
[C---:B------:R-:W-:Y:S02]  /*21a0*/  FSETP.NAN.AND P0, PT, R32.reuse, R32, PT ;  /* 0x000000202000720b */ /* 0x040fe40003f08000 */
[C---:B------:R-:W-:Y:S01]  /*21b0*/  FSETP.GE.AND P3, PT, R37.reuse, RZ, PT ;  /* 0x000000ff2500720b */ /* 0x040fe20003f66000 */
[----:B------:R-:W-:Y:S03]  /*21c0*/  STS [R7.X4], R37 ;  /* 0x0000002507007388 */ /* 0x000fe60000004800 */
[----:B------:R-:W-:Y:S02]  /*21d0*/  FSEL R0, R37, RZ, !P3 ;  /* 0x000000ff25007208 */ /* 0x000fe40005800000 */
[----:B------:R-:W-:Y:S01]  /*21e0*/  @!P2 FSEL R32, R32, R3, P0 ;  /* 0x000000032020a208 */ /* 0x000fe20000000000 */
[----:B------:R-:W-:Y:S02]  /*21f0*/  BAR.SYNC.DEFER_BLOCKING 0x0 ;  /* 0x0000000000007b1d */ /* 0x000fe40000010000 */
[----:B------:R-:W-:Y:S01]  /*2200*/  FADD R4, RZ, -R0 ;  /* 0x80000000ff047221 */ /* 0x000fe20000000000 */
[----:B------:R-:W-:-:S02]  /*2210*/  LOP3.LUT R0, R12, 0x3f, RZ, 0xc0, !PT ;  /* 0x0000003f0c007812 */ /* 0x000fc400078ec0ff */
[----:B------:R-:W-:Y:S02]  /*2220*/  FSETP.GTU.AND P0, PT, R32, RZ, PT ;  /* 0x000000ff2000720b */ /* 0x000fe40003f0c000 */
[----:B------:R-:W-:Y:S02]  /*2230*/  FSETP.NAN.AND P2, PT, R4, R4, PT ;  /* 0x000000040400720b */ /* 0x000fe40003f48000 */
[----:B------:R-:W-:-:S04]  /*2240*/  FSEL R5, R32, RZ, P0 ;  /* 0x000000ff20057208 */ /* 0x000fc80000000000 */
[----:B------:R-:W-:-:S07]  /*2250*/  FSETP.GT.AND P0, PT, R4, R5, PT ;  /* 0x000000050400720b */ /* 0x000fce0003f04000 */
[----:B------:R-:W-:Y:S01]  /*2260*/  @!P2 FSEL R4, R4, R5, P0 ;  /* 0x000000050404a208 */ /* 0x000fe20000000000 */
[----:B------:R-:W-:Y:S04]  /*2270*/  LDS R2, [R0.X4] ;  /* 0x0000000000027984 */ /* 0x000fe80000004800 */
[----:B------:R-:W-:Y:S01]  /*2280*/  FMUL R10, R4, 0.0078740157186985015869 ;  /* 0x3c010204040a7820 */ /* 0x000fe20000400000 */
[----:B------:R-:W-:Y:S04]  /*2290*/  BAR.SYNC.DEFER_BLOCKING 0x0 ;  /* 0x0000000000007b1d */ /* 0x000fe80000010000 */
[----:B------:R-:W-:-:S02]  /*22a0*/  FSETP.GT.AND P0, PT, R10, 9.9999997473787516356e-06, PT ;  /* 0x3727c5ac0a00780b */ /* 0x000fc40003f04000 */
[----:B------:R-:W-:-:S11]  /*22b0*/  FSETP.NAN.AND P2, PT, R10, R10, PT ;  /* 0x0000000a0a00720b */ /* 0x000fd60003f48000 */
[----:B------:R-:W-:Y:S02]  /*22c0*/  @!P0 FSEL R10, R10, 9.9999997473787516356e-06, P2 ;  /* 0x3727c5ac0a0a8808 */ /* 0x000fe40001000000 */
[----:B------:R-:W-:Y:S02]  /*22d0*/  LOP3.LUT P0, RZ, R12, 0x1c0, RZ, 0xc0, !PT ;  /* 0x000001c00cff7812 */ /* 0x000fe4000780c0ff */
[C---:B------:R-:W-:Y:S02]  /*22e0*/  FSETP.GT.AND P2, PT, |R10|.reuse, 8.50705917302346158658e+37, PT ;  /* 0x7e8000000a00780b */ /* 0x040fe40003f44200 */
[----:B------:R-:W-:Y:S02]  /*22f0*/  FSETP.GEU.AND P3, PT, |R10|, 1.175494350822287508e-38, PT ;  /* 0x008000000a00780b */ /* 0x000fe40003f6e200 */
[----:B------:R-:W-:Y:S01]  /*2300*/  ISETP.LT.AND P0, PT, R6, 0x200, !P0 ;  /* 0x000002000600780c */ /* 0x000fe20004701270 */
[----:B------:R0:W-:Y:S01]  /*2310*/  STS [R7.X4], R32 ;  /* 0x0000002007007388 */ /* 0x0001e20000004800 */
[----:B------:R-:W-:-:S03]  /*2320*/  FSEL R9, R9, 0.25, !P2 ;  /* 0x3e80000009097808 */ /* 0x000fc60005000000 */
[----:B------:R-:W-:Y:S04]  /*2330*/  BAR.SYNC.DEFER_BLOCKING 0x0 ;  /* 0x0000000000007b1d */ /* 0x000fe80000010000 */
[----:B------:R-:W-:Y:S01]  /*2340*/  @P2 FMUL R10, R10, 0.25 ;  /* 0x3e8000000a0a2820 */ /* 0x000fe20000400000 */
[----:B0-----:R-:W-:Y:S01]  /*2350*/  MOV R7, 0x2 ;  /* 0x0000000200077802 */ /* 0x001fe20000000f00 */
[----:B------:R-:W-:Y:S02]  /*2360*/  @!P3 FMUL R9, R9, 16777216 ;  /* 0x4b8000000909b820 */ /* 0x000fe40000400000 */
[----:B------:R-:W-:Y:S02]  /*2370*/  @!P3 FMUL R10, R10, 16777216 ;  /* 0x4b8000000a0ab820 */ /* 0x000fe40000400000 */
[----:B------:R-:W-:-:S04]  /*2380*/  IMAD.WIDE R4, R6, R7, c[0x0][0x190] ;  /* 0x0000640006047625 */ /* 0x000fc800078e0207 */
[----:B------:R-:W-:Y:S01]  /*2390*/  IMAD.WIDE R6, R6, R7, c[0x0][0x198] ;  /* 0x0000660006067625 */ /* 0x000fe200078e0207 */
[----:B------:R-:W0:Y:S02]  /*23a0*/  LDS R3, [R0.X4] ;  /* 0x0000000000037984 */ /* 0x000e240000004800 */
[----:B0-----:R-:W-:Y:S02]  /*23b0*/  F2FP.BF16.PACK_AB R2, R3, R2 ;  /* 0x000000020302723e */ /* 0x001fe400000010ff */
[----:B------:R-:W-:Y:S02]  /*23c0*/  MOV R3, 0xffffffc0 ;  /* 0xffffffc000037802 */ /* 0x000fe40000000f00 */
[C---:B------:R-:W-:Y:S02]  /*23d0*/  PRMT R0, R2.reuse, 0x7610, R0 ;  /* 0x0000761002007816 */ /* 0x040fe40000000000 */
[----:B------:R-:W-:Y:S02]  /*23e0*/  PRMT R11, R2, 0x7632, R11 ;  /* 0x00007632020b7816 */ /* 0x000fe4000000000b */
[----:B------:R-:W0:Y:S01]  /*23f0*/  MUFU.RCP R2, R10 ;  /* 0x0000000a00027308 */ /* 0x000e220000001000 */
[----:B------:R1:W-:Y:S04]  /*2400*/  @P0 STG.E.U16 [R4.64], R0 ;  /* 0x0000000004000986 */ /* 0x0003e8000c101504 */
[----:B------:R1:W-:Y:S01]  /*2410*/  @P0 STG.E.U16 [R6.64], R11 ;  /* 0x0000000b06000986 */ /* 0x0003e2000c101504 */
[----:B0-----:R-:W-:Y:S01]  /*2420*/  FMUL R2, R2, R9 ;  /* 0x0000000902027220 */ /* 0x001fe20000400000 */
[----:B-1----:R-:W-:-:S02]  /*2430*/  IMAD.MOV.U32 R9, RZ, RZ, -0x1 ;  /* 0xffffffffff097424 */ /* 0x002fc400078e00ff */
.L_x_44:
[----:B------:R-:W-:Y:S01]  /*2440*/  IADD3 R18, R8, R3, RZ ;  /* 0x0000000308127210 */ /* 0x000fe20007ffe0ff */
[----:B------:R-:W-:Y:S01]  /*2450*/  IMAD.MOV.U32 R19, RZ, RZ, 0x4 ;  /* 0x00000004ff137424 */ /* 0x000fe200078e00ff */
[----:B------:R-:W-:Y:S01]  /*2460*/  CS2R R12, SRZ ;  /* 0x00000000000c7805 */ /* 0x000fe2000001ff00 */
[----:B0-----:R-:W-:Y:S01]  /*2470*/  CS2R R14, SRZ ;  /* 0x00000000000e7805 */ /* 0x001fe2000001ff00 */
[----:B------:R-:W-:-:S05]  /*2480*/  IADD3 R10, R18, 0x40, RZ ;  /* 0x00000040120a7810 */ /* 0x000fca0007ffe0ff */
[----:B------:R-:W-:-:S05]  /*2490*/  IMAD.WIDE R16, R10, R19, c[0x0][0x188] ;  /* 0x000062000a107625 */ /* 0x000fca00078e0213 */
[----:B------:R-:W2:Y:S01]  /*24a0*/  @!P1 LDG.E.EF.128 R12, [R16.64] ;  /* 0x00000004100c9981 */ /* 0x000ea2000c0e1d00 */
[----:B------:R-:W-:Y:S01]  /*24b0*/  IADD3 R18, R18, 0x44, RZ ;  /* 0x0000004412127810 */ /* 0x000fe20007ffe0ff */
[----:B------:R-:W-:Y:S01]  /*24c0*/  CS2R R4, SRZ ;  /* 0x0000000000047805 */ /* 0x000fe2000001ff00 */
[----:B------:R-:W-:-:S03]  /*24d0*/  CS2R R6, SRZ ;  /* 0x0000000000067805 */ /* 0x000fc6000001ff00 */
[----:B------:R-:W-:-:S05]  /*24e0*/  IMAD.WIDE R18, R18, R19, c[0x0][0x188] ;  /* 0x0000620012127625 */ /* 0x000fca00078e0213 */
[----:B------:R0:W3:Y:S01]  /*24f0*/  @!P1 LDG.E.EF.128 R4, [R18.64] ;  /* 0x0000000412049981 */ /* 0x0000e2000c0e1d00 */
[----:B------:R-:W-:Y:S01]  /*2500*/  BSSY B0, `(.L_x_23) ;  /* 0x0000035000007945 */ /* 0x000fe20003800000 */
[----:B--2---:R-:W-:Y:S01]  /*2510*/  FMUL R11, R12, R12 ;  /* 0x0000000c0c0b7220 */ /* 0x004fe20000400000 */
[----:B------:R-:W-:-:S03]  /*2520*/  FMUL R0, R13, R13 ;  /* 0x0000000d0d007220 */ /* 0x000fc60000400000 */
[----:B------:R-:W-:Y:S01]  /*2530*/  FMUL R11, R11, R12 ;  /* 0x0000000c0b0b7220 */ /* 0x000fe20000400000 */
[----:B------:R-:W-:-:S03]  /*2540*/  FMUL R0, R0, R13 ;  /* 0x0000000d00007220 */ /* 0x000fc60000400000 */
[----:B------:R-:W-:Y:S01]  /*2550*/  FFMA R11, R11, 0.044714998453855514526, R12 ;  /* 0x3d3727130b0b7823 */ /* 0x000fe2000000000c */
[----:B0-----:R-:W-:-:S03]  /*2560*/  FFMA R19, R0, 0.044714998453855514526, R13 ;  /* 0x3d37271300137823 */ /* 0x001fc6000000000d */
[----:B------:R-:W-:-:S04]  /*2570*/  FMUL R21, R11, 0.79788458347320556641 ;  /* 0x3f4c422a0b157820 */ /* 0x000fc80000400000 */
[----:B------:R-:W-:-:S05]  /*2580*/  FADD.FTZ R20, |R21|, -RZ ;  /* 0x800000ff15147221 */ /* 0x000fca0000010200 */
[----:B------:R-:W-:-:S13]  /*2590*/  FSETP.GE.AND P2, PT, R20, 0.60000002384185791016, PT ;  /* 0x3f19999a1400780b */ /* 0x000fda0003f46000 */
[C---:B------:R-:W-:Y:S01]  /*25a0*/  @P2 FMUL R11, R20.reuse, 2.8853900432586669922 ;  /* 0x4038aa3b140b2820 */ /* 0x040fe20000400000 */
[----:B------:R-:W-:Y:S01]  /*25b0*/  @P2 MOV R23, 0x3f800000 ;  /* 0x3f80000000172802 */ /* 0x000fe20000000f00 */
[----:B------:R-:W-:Y:S01]  /*25c0*/  @!P2 IMAD.MOV.U32 R18, RZ, RZ, 0x3c80f082 ;  /* 0x3c80f082ff12a424 */ /* 0x000fe200078e00ff */
[----:B------:R-:W-:Y:S01]  /*25d0*/  @!P2 FMUL R17, R21, R21 ;  /* 0x000000151511a220 */ /* 0x000fe20000400000 */
[----:B------:R-:W-:Y:S02]  /*25e0*/  @P2 FSETP.GE.AND P0, PT, R20, 9.010913848876953125, PT ;  /* 0x41102cb41400280b */ /* 0x000fe40003f06000 */
[----:B------:R-:W0:Y:S01]  /*25f0*/  @P2 MUFU.EX2 R11, R11 ;  /* 0x0000000b000b2308 */ /* 0x000e220000000800 */
[----:B------:R-:W-:-:S04]  /*2600*/  @!P2 FFMA.FTZ R0, R17, R18, -0.052303962409496307373 ;  /* 0xbd563cae1100a423 */ /* 0x000fc80000010012 */
[----:B------:R-:W-:-:S04]  /*2610*/  @!P2 FFMA.FTZ R0, R17, R0, 0.1331529766321182251 ;  /* 0x3e0859411100a423 */ /* 0x000fc80000010000 */
[----:B------:R-:W-:-:S04]  /*2620*/  @!P2 FFMA.FTZ R0, R17, R0, -0.33332768082618713379 ;  /* 0xbeaaa9ed1100a423 */ /* 0x000fc80000010000 */
[----:B------:R-:W-:Y:S01]  /*2630*/  @!P2 FFMA.FTZ R0, R17, R0, RZ ;  /* 0x000000001100a223 */ /* 0x000fe200000100ff */
[----:B0-----:R-:W-:-:S06]  /*2640*/  @P2 FADD R16, R11, 1 ;  /* 0x3f8000000b102421 */ /* 0x001fcc0000000000 */
[----:B------:R-:W0:Y:S02]  /*2650*/  @P2 MUFU.RCP R16, R16 ;  /* 0x0000001000102308 */ /* 0x000e240000001000 */
[----:B0-----:R-:W-:Y:S01]  /*2660*/  @P2 FFMA.FTZ R18, R16, -2, R23 ;  /* 0xc000000010122823 */ /* 0x001fe20000010017 */
[----:B------:R-:W-:Y:S01]  /*2670*/  FMUL R23, R19, 0.79788458347320556641 ;  /* 0x3f4c422a13177820 */ /* 0x000fe20000400000 */
[----:B------:R-:W-:Y:S01]  /*2680*/  FMUL R19, R14, R14 ;  /* 0x0000000e0e137220 */ /* 0x000fe20000400000 */
[----:B------:R-:W-:Y:S02]  /*2690*/  FMUL R16, R15, R15 ;  /* 0x0000000f0f107220 */ /* 0x000fe40000400000 */
[----:B------:R-:W-:Y:S01]  /*26a0*/  FADD.FTZ R20, |R23|, -RZ ;  /* 0x800000ff17147221 */ /* 0x000fe20000010200 */
[----:B------:R-:W-:Y:S01]  /*26b0*/  @P2 FSEL R18, R18, 1, !P0 ;  /* 0x3f80000012122808 */ /* 0x000fe20004000000 */
[----:B------:R-:W-:-:S03]  /*26c0*/  FMUL R19, R19, R14 ;  /* 0x0000000e13137220 */ /* 0x000fc60000400000 */
[----:B------:R-:W-:Y:S01]  /*26d0*/  FSETP.GE.AND P0, PT, R20, 0.60000002384185791016, PT ;  /* 0x3f19999a1400780b */ /* 0x000fe20003f06000 */
[----:B------:R-:W-:Y:S01]  /*26e0*/  FFMA R19, R19, 0.044714998453855514526, R14 ;  /* 0x3d37271313137823 */ /* 0x000fe2000000000e */
[----:B------:R-:W-:Y:S01]  /*26f0*/  @P2 LOP3.LUT R11, R18, 0x80000000, R21, 0xf8, !PT ;  /* 0x80000000120b2812 */ /* 0x000fe200078ef815 */
[----:B------:R-:W-:Y:S01]  /*2700*/  @!P2 FFMA.FTZ R11, R21, R0, R21 ;  /* 0x00000000150ba223 */ /* 0x000fe20000010015 */
[----:B---3--:R-:W-:Y:S01]  /*2710*/  FMUL R21, R4, R4 ;  /* 0x0000000404157220 */ /* 0x008fe20000400000 */
[----:B------:R-:W-:-:S08]  /*2720*/  FMUL R18, R16, R15 ;  /* 0x0000000f10127220 */ /* 0x000fd00000400000 */
        /* <DEDUP_REMOVED lines=11> */
.L_x_24:
[----:B------:R-:W-:Y:S01]  /*27e0*/  IMAD.MOV.U32 R0, RZ, RZ, 0x3c80f082 ;  /* 0x3c80f082ff007424 */ /* 0x000fe200078e00ff */
[----:B------:R-:W-:-:S04]  /*27f0*/  FMUL R17, R23, R23 ;  /* 0x0000001717117220 */ /* 0x000fc80000400000 */
[----:B------:R-:W-:-:S04]  /*2800*/  FFMA.FTZ R0, R17, R0, -0.052303962409496307373 ;  /* 0xbd563cae11007423 */ /* 0x000fc80000010000 */
[----:B------:R-:W-:-:S04]  /*2810*/  FFMA.FTZ R0, R17, R0, 0.1331529766321182251 ;  /* 0x3e08594111007423 */ /* 0x000fc80000010000 */
[----:B------:R-:W-:-:S04]  /*2820*/  FFMA.FTZ R0, R17, R0, -0.33332768082618713379 ;  /* 0xbeaaa9ed11007423 */ /* 0x000fc80000010000 */
[----:B------:R-:W-:-:S04]  /*2830*/  FFMA.FTZ R0, R17, R0, RZ ;  /* 0x0000000011007223 */ /* 0x000fc800000100ff */
[----:B------:R-:W-:Y:S02]  /*2840*/  FFMA.FTZ R16, R23, R0, R23 ;  /* 0x0000000017107223 */ /* 0x000fe40000010017 */
.L_x_25:
[----:B------:R-:W-:Y:S05]  /*2850*/  BSYNC B0 ;  /* 0x0000000000007941 */ /* 0x000fea0003800000 */
.L_x_23:
[----:B------:R-:W-:Y:S01]  /*2860*/  FMUL R22, R19, 0.79788458347320556641 ;  /* 0x3f4c422a13167820 */ /* 0x000fe20000400000 */
[----:B------:R-:W-:Y:S01]  /*2870*/  BSSY B0, `(.L_x_26) ;  /* 0x0000018000007945 */ /* 0x000fe20003800000 */
[----:B------:R-:W-:Y:S01]  /*2880*/  FMUL R21, R21, R4 ;  /* 0x0000000415157220 */ /* 0x000fe20000400000 */
[----:B------:R-:W-:Y:S01]  /*2890*/  FFMA R19, R18, 0.044714998453855514526, R15 ;  /* 0x3d37271312137823 */ /* 0x000fe2000000000f */
[----:B------:R-:W-:Y:S01]  /*28a0*/  FADD.FTZ R23, |R22|, -RZ ;  /* 0x800000ff16177221 */ /* 0x000fe20000010200 */
[----:B------:R-:W-:-:S04]  /*28b0*/  FMUL R20, R5, R5 ;  /* 0x0000000505147220 */ /* 0x000fc80000400000 */
[----:B------:R-:W-:-:S13]  /*28c0*/  FSETP.GE.AND P0, PT, R23, 0.60000002384185791016, PT ;  /* 0x3f19999a1700780b */ /* 0x000fda0003f06000 */
        /* <DEDUP_REMOVED lines=11> */
.L_x_27:
[----:B------:R-:W-:Y:S01]  /*2980*/  IMAD.MOV.U32 R0, RZ, RZ, 0x3c80f082 ;  /* 0x3c80f082ff007424 */ /* 0x000fe200078e00ff */
[----:B------:R-:W-:-:S04]  /*2990*/  FMUL R17, R22, R22 ;  /* 0x0000001616117220 */ /* 0x000fc80000400000 */
[----:B------:R-:W-:-:S04]  /*29a0*/  FFMA.FTZ R0, R17, R0, -0.052303962409496307373 ;  /* 0xbd563cae11007423 */ /* 0x000fc80000010000 */
[----:B------:R-:W-:-:S04]  /*29b0*/  FFMA.FTZ R0, R17, R0, 0.1331529766321182251 ;  /* 0x3e08594111007423 */ /* 0x000fc80000010000 */
[----:B------:R-:W-:-:S04]  /*29c0*/  FFMA.FTZ R0, R17, R0, -0.33332768082618713379 ;  /* 0xbeaaa9ed11007423 */ /* 0x000fc80000010000 */
[----:B------:R-:W-:-:S04]  /*29d0*/  FFMA.FTZ R0, R17, R0, RZ ;  /* 0x0000000011007223 */ /* 0x000fc800000100ff */
[----:B------:R-:W-:Y:S02]  /*29e0*/  FFMA.FTZ R17, R22, R0, R22 ;  /* 0x0000000016117223 */ /* 0x000fe40000010016 */
.L_x_28:
[----:B------:R-:W-:Y:S05]  /*29f0*/  BSYNC B0 ;  /* 0x0000000000007941 */ /* 0x000fea0003800000 */
.L_x_26:
        /* <DEDUP_REMOVED lines=18> */
.L_x_30:
[----:B------:R-:W-:Y:S01]  /*2b20*/  IMAD.MOV.U32 R0, RZ, RZ, 0x3c80f082 ;  /* 0x3c80f082ff007424 */ /* 0x000fe200078e00ff */
[----:B------:R-:W-:-:S04]  /*2b30*/  FMUL R19, R23, R23 ;  /* 0x0000001717137220 */ /* 0x000fc80000400000 */
[----:B------:R-:W-:-:S04]  /*2b40*/  FFMA.FTZ R0, R19, R0, -0.052303962409496307373 ;  /* 0xbd563cae13007423 */ /* 0x000fc80000010000 */
[----:B------:R-:W-:-:S04]  /*2b50*/  FFMA.FTZ R0, R19, R0, 0.1331529766321182251 ;  /* 0x3e08594113007423 */ /* 0x000fc80000010000 */
[----:B------:R-:W-:-:S04]  /*2b60*/  FFMA.FTZ R0, R19, R0, -0.33332768082618713379 ;  /* 0xbeaaa9ed13007423 */ /* 0x000fc80000010000 */
[----:B------:R-:W-:-:S04]  /*2b70*/  FFMA.FTZ R0, R19, R0, RZ ;  /* 0x0000000013007223 */ /* 0x000fc800000100ff */
[----:B------:R-:W-:Y:S02]  /*2b80*/  FFMA.FTZ R18, R23, R0, R23 ;  /* 0x0000000017127223 */ /* 0x000fe40000010017 */
.L_x_31:
[----:B------:R-:W-:Y:S05]  /*2b90*/  BSYNC B0 ;  /* 0x0000000000007941 */ /* 0x000fea0003800000 */
.L_x_29:
        /* <DEDUP_REMOVED lines=18> */
.L_x_33:
[----:B------:R-:W-:Y:S01]  /*2cc0*/  IMAD.MOV.U32 R0, RZ, RZ, 0x3c80f082 ;  /* 0x3c80f082ff007424 */ /* 0x000fe200078e00ff */
[----:B------:R-:W-:-:S04]  /*2cd0*/  FMUL R19, R24, R24 ;  /* 0x0000001818137220 */ /* 0x000fc80000400000 */
[----:B------:R-:W-:-:S04]  /*2ce0*/  FFMA.FTZ R0, R19, R0, -0.052303962409496307373 ;  /* 0xbd563cae13007423 */ /* 0x000fc80000010000 */
[----:B------:R-:W-:-:S04]  /*2cf0*/  FFMA.FTZ R0, R19, R0, 0.1331529766321182251 ;  /* 0x3e08594113007423 */ /* 0x000fc80000010000 */
[----:B------:R-:W-:-:S04]  /*2d00*/  FFMA.FTZ R0, R19, R0, -0.33332768082618713379 ;  /* 0xbeaaa9ed13007423 */ /* 0x000fc80000010000 */
[----:B------:R-:W-:-:S04]  /*2d10*/  FFMA.FTZ R0, R19, R0, RZ ;  /* 0x0000000013007223 */ /* 0x000fc800000100ff */
[----:B------:R-:W-:Y:S02]  /*2d20*/  FFMA.FTZ R19, R24, R0, R24 ;  /* 0x0000000018137223 */ /* 0x000fe40000010018 */
.L_x_34:
[----:B------:R-:W-:Y:S05]  /*2d30*/  BSYNC B0 ;  /* 0x0000000000007941 */ /* 0x000fea0003800000 */
.L_x_32:
        /* <DEDUP_REMOVED lines=17> */
.L_x_36:
[----:B------:R-:W-:Y:S01]  /*2e50*/  IMAD.MOV.U32 R0, RZ, RZ, 0x3c80f082 ;  /* 0x3c80f082ff007424 */ /* 0x000fe200078e00ff */
[----:B------:R-:W-:-:S04]  /*2e60*/  FMUL R21, R25, R25 ;  /* 0x0000001919157220 */ /* 0x000fc80000400000 */
[----:B------:R-:W-:-:S04]  /*2e70*/  FFMA.FTZ R0, R21, R0, -0.052303962409496307373 ;  /* 0xbd563cae15007423 */ /* 0x000fc80000010000 */
[----:B------:R-:W-:-:S04]  /*2e80*/  FFMA.FTZ R0, R21, R0, 0.1331529766321182251 ;  /* 0x3e08594115007423 */ /* 0x000fc80000010000 */
[----:B------:R-:W-:-:S04]  /*2e90*/  FFMA.FTZ R0, R21, R0, -0.33332768082618713379 ;  /* 0xbeaaa9ed15007423 */ /* 0x000fc80000010000 */
[----:B------:R-:W-:-:S04]  /*2ea0*/  FFMA.FTZ R0, R21, R0, RZ ;  /* 0x0000000015007223 */ /* 0x000fc800000100ff */
[----:B------:R-:W-:Y:S02]  /*2eb0*/  FFMA.FTZ R20, R25, R0, R25 ;  /* 0x0000000019147223 */ /* 0x000fe40000010019 */
.L_x_37:
[----:B------:R-:W-:Y:S05]  /*2ec0*/  BSYNC B0 ;  /* 0x0000000000007941 */ /* 0x000fea0003800000 */
.L_x_35:
[----:B------:R-:W-:Y:S01]  /*2ed0*/  FMUL R24, R23, 0.79788458347320556641 ;  /* 0x3f4c422a17187820 */ /* 0x000fe20000400000 */
[----:B------:R-:W-:Y:S01]  /*2ee0*/  BSSY B0, `(.L_x_38) ;  /* 0x0000016000007945 */ /* 0x000fe20003800000 */
[----:B------:R-:W-:Y:S02]  /*2ef0*/  FFMA R23, R22, 0.044714998453855514526, R7 ;  /* 0x3d37271316177823 */ /* 0x000fe40000000007 */
        /* <DEDUP_REMOVED lines=13> */
.L_x_39:
[----:B------:R-:W-:Y:S01]  /*2fd0*/  IMAD.MOV.U32 R0, RZ, RZ, 0x3c80f082 ;  /* 0x3c80f082ff007424 */ /* 0x000fe200078e00ff */
[----:B------:R-:W-:-:S04]  /*2fe0*/  FMUL R21, R24, R24 ;  /* 0x0000001818157220 */ /* 0x000fc80000400000 */
[----:B------:R-:W-:-:S04]  /*2ff0*/  FFMA.FTZ R0, R21, R0, -0.052303962409496307373 ;  /* 0xbd563cae15007423 */ /* 0x000fc80000010000 */
[----:B------:R-:W-:-:S04]  /*3000*/  FFMA.FTZ R0, R21, R0, 0.1331529766321182251 ;  /* 0x3e08594115007423 */ /* 0x000fc80000010000 */
[----:B------:R-:W-:-:S04]  /*3010*/  FFMA.FTZ R0, R21, R0, -0.33332768082618713379 ;  /* 0xbeaaa9ed15007423 */ /* 0x000fc80000010000 */
[----:B------:R-:W-:-:S04]  /*3020*/  FFMA.FTZ R0, R21, R0, RZ ;  /* 0x0000000015007223 */ /* 0x000fc800000100ff */
[----:B------:R-:W-:Y:S02]  /*3030*/  FFMA.FTZ R21, R24, R0, R24 ;  /* 0x0000000018157223 */ /* 0x000fe40000010018 */
.L_x_40:
[----:B------:R-:W-:Y:S05]  /*3040*/  BSYNC B0 ;  /* 0x0000000000007941 */ /* 0x000fea0003800000 */
.L_x_38:
[----:B------:R-:W-:Y:S01]  /*3050*/  FMUL R25, R23, 0.79788458347320556641 ;  /* 0x3f4c422a17197820 */ /* 0x000fe20000400000 */
[----:B------:R-:W-:Y:S01]  /*3060*/  BSSY B0, `(.L_x_41) ;  /* 0x000001d000007945 */ /* 0x000fe20003800000 */
[----:B------:R-:W-:Y:S01]  /*3070*/  FMUL R12, R12, 0.5 ;  /* 0x3f0000000c0c7820 */ /* 0x000fe20000400000 */
[----:B------:R-:W-:Y:S01]  /*3080*/  FMUL R13, R13, 0.5 ;  /* 0x3f0000000d0d7820 */ /* 0x000fe20000400000 */
[----:B------:R-:W-:Y:S01]  /*3090*/  FADD.FTZ R26, |R25|, -RZ ;  /* 0x800000ff191a7221 */ /* 0x000fe20000010200 */
[----:B------:R-:W-:Y:S01]  /*30a0*/  FMUL R14, R14, 0.5 ;  /* 0x3f0000000e0e7820 */ /* 0x000fe20000400000 */
[----:B------:R-:W-:Y:S01]  /*30b0*/  FMUL R15, R15, 0.5 ;  /* 0x3f0000000f0f7820 */ /* 0x000fe20000400000 */
[----:B------:R-:W-:Y:S01]  /*30c0*/  FMUL R22, R4, 0.5 ;  /* 0x3f00000004167820 */ /* 0x000fe20000400000 */
[----:B------:R-:W-:Y:S01]  /*30d0*/  FMUL R23, R5, 0.5 ;  /* 0x3f00000005177820 */ /* 0x000fe20000400000 */
[----:B------:R-:W-:Y:S01]  /*30e0*/  FSETP.GE.AND P0, PT, R26, 0.60000002384185791016, PT ;  /* 0x3f19999a1a00780b */ /* 0x000fe20003f06000 */
[----:B------:R-:W-:Y:S01]  /*30f0*/  FMUL R24, R6, 0.5 ;  /* 0x3f00000006187820 */ /* 0x000fe20000400000 */
[----:B------:R-:W-:-:S11]  /*3100*/  FMUL R7, R7, 0.5 ;  /* 0x3f00000007077820 */ /* 0x000fd60000400000 */
        /* <DEDUP_REMOVED lines=11> */
.L_x_42:
[----:B------:R-:W-:Y:S01]  /*31c0*/  IMAD.MOV.U32 R0, RZ, RZ, 0x3c80f082 ;  /* 0x3c80f082ff007424 */ /* 0x000fe200078e00ff */
[----:B------:R-:W-:-:S04]  /*31d0*/  FMUL R5, R25, R25 ;  /* 0x0000001919057220 */ /* 0x000fc80000400000 */
[----:B------:R-:W-:-:S04]  /*31e0*/  FFMA.FTZ R0, R5, R0, -0.052303962409496307373 ;  /* 0xbd563cae05007423 */ /* 0x000fc80000010000 */
[----:B------:R-:W-:-:S04]  /*31f0*/  FFMA.FTZ R0, R5, R0, 0.1331529766321182251 ;  /* 0x3e08594105007423 */ /* 0x000fc80000010000 */
[----:B------:R-:W-:-:S04]  /*3200*/  FFMA.FTZ R0, R5, R0, -0.33332768082618713379 ;  /* 0xbeaaa9ed05007423 */ /* 0x000fc80000010000 */
[----:B------:R-:W-:-:S04]  /*3210*/  FFMA.FTZ R0, R5, R0, RZ ;  /* 0x0000000005007223 */ /* 0x000fc800000100ff */
[----:B------:R-:W-:Y:S02]  /*3220*/  FFMA.FTZ R0, R0, R25, R25 ;  /* 0x0000001900007223 */ /* 0x000fe40000010019 */
.L_x_43:
[----:B------:R-:W-:Y:S05]  /*3230*/  BSYNC B0 ;  /* 0x0000000000007941 */ /* 0x000fea0003800000 */
.L_x_41:
        /* <DEDUP_REMOVED lines=10> */
[C---:B------:R-:W-:Y:S01]  /*32e0*/  FMUL R17, R2.reuse, R17 ;  /* 0x0000001102117220 */ /* 0x040fe20000400000 */
[----:B------:R-:W-:Y:S01]  /*32f0*/  FMUL R11, R2, R11 ;  /* 0x0000000b020b7220 */ /* 0x000fe20000400000 */
[----:B------:R-:W-:Y:S01]  /*3300*/  FMUL R7, R0, R7 ;  /* 0x0000000700077220 */ /* 0x000fe20000400000 */
[C---:B------:R-:W-:Y:S01]  /*3310*/  FMUL R6, R2.reuse, R5 ;  /* 0x0000000502067220 */ /* 0x040fe20000400000 */
[----:B------:R-:W0:Y:S01]  /*3320*/  FRND R4, R4 ;  /* 0x0000000400047307 */ /* 0x000e220000201000 */
[----:B------:R-:W-:Y:S01]  /*3330*/  FADD R21, R21, 1 ;  /* 0x3f80000015157421 */ /* 0x000fe20000000000 */
[----:B------:R-:W-:Y:S01]  /*3340*/  FMUL R7, R2, R7 ;  /* 0x0000000702077220 */ /* 0x000fe20000400000 */
[----:B------:R-:W-:Y:S01]  /*3350*/  FADD R20, R20, 1 ;  /* 0x3f80000014147421 */ /* 0x000fe20000000000 */
[----:B------:R-:W-:Y:S01]  /*3360*/  FADD R19, R19, 1 ;  /* 0x3f80000013137421 */ /* 0x000fe20000000000 */
[----:B------:R-:W-:-:S02]  /*3370*/  FMUL R21, R21, R24 ;  /* 0x0000001815157220 */ /* 0x000fc40000400000 */
[----:B------:R-:W-:Y:S01]  /*3380*/  FMUL R5, R20, R23 ;  /* 0x0000001714057220 */ /* 0x000fe20000400000 */
[----:B------:R-:W1:Y:S01]  /*3390*/  FRND R6, R6 ;  /* 0x0000000600067307 */ /* 0x000e620000201000 */
[C---:B------:R-:W-:Y:S01]  /*33a0*/  FMUL R21, R2.reuse, R21 ;  /* 0x0000001502157220 */ /* 0x040fe20000400000 */
[----:B------:R-:W-:Y:S01]  /*33b0*/  FMUL R19, R19, R22 ;  /* 0x0000001613137220 */ /* 0x000fe20000400000 */
[----:B------:R-:W-:-:S03]  /*33c0*/  FMUL R5, R2, R5 ;  /* 0x0000000502057220 */ /* 0x000fc60000400000 */
[----:B------:R-:W-:Y:S02]  /*33d0*/  FMUL R19, R2, R19 ;  /* 0x0000001302137220 */ /* 0x000fe40000400000 */
[----:B------:R-:W2:Y:S01]  /*33e0*/  FRND R17, R17 ;  /* 0x0000001100117307 */ /* 0x000ea20000201000 */
[----:B0-----:R-:W-:-:S07]  /*33f0*/  FSETP.GT.AND P0, PT, R4, -127, PT ;  /* 0xc2fe00000400780b */ /* 0x001fce0003f04000 */
[----:B------:R-:W0:Y:S01]  /*3400*/  FRND R11, R11 ;  /* 0x0000000b000b7307 */ /* 0x000e220000201000 */
[C---:B-1----:R-:W-:Y:S02]  /*3410*/  FSETP.GT.AND P2, PT, R6.reuse, -127, PT ;  /* 0xc2fe00000600780b */ /* 0x042fe40003f44000 */
[----:B------:R-:W-:-:S05]  /*3420*/  FSETP.NAN.AND P4, PT, R6, R6, PT ;  /* 0x000000060600720b */ /* 0x000fca0003f88000 */
[----:B------:R-:W1:Y:S01]  /*3430*/  FRND R7, R7 ;  /* 0x0000000700077307 */ /* 0x000e620000201000 */
[----:B--2---:R-:W-:-:S05]  /*3440*/  FSETP.GT.AND P3, PT, R17, -127, PT ;  /* 0xc2fe00001100780b */ /* 0x004fca0003f64000 */
[----:B------:R-:W-:Y:S02]  /*3450*/  @!P2 FSEL R6, R6, -127, P4 ;  /* 0xc2fe00000606a808 */ /* 0x000fe40002000000 */
[----:B------:R-:W2:Y:S01]  /*3460*/  FRND R21, R21 ;  /* 0x0000001500157307 */ /* 0x000ea20000201000 */
[----:B------:R-:W-:Y:S02]  /*3470*/  FSETP.NAN.AND P4, PT, R17, R17, PT ;  /* 0x000000111100720b */ /* 0x000fe40003f88000 */
[----:B0-----:R-:W-:-:S03]  /*3480*/  FSETP.GT.AND P2, PT, R11, -127, PT ;  /* 0xc2fe00000b00780b */ /* 0x001fc60003f44000 */
[----:B------:R-:W-:Y:S02]  /*3490*/  @!P3 FSEL R17, R17, -127, P4 ;  /* 0xc2fe00001111b808 */ /* 0x000fe40002000000 */
[----:B------:R-:W0:Y:S01]  /*34a0*/  FRND R5, R5 ;  /* 0x0000000500057307 */ /* 0x000e220000201000 */
[C---:B------:R-:W-:Y:S02]  /*34b0*/  FSETP.NAN.AND P4, PT, R4.reuse, R4, PT ;  /* 0x000000040400720b */ /* 0x040fe40003f88000 */
[----:B-1----:R-:W-:Y:S02]  /*34c0*/  FSETP.GT.AND P3, PT, R7, -127, PT ;  /* 0xc2fe00000700780b */ /* 0x002fe40003f64000 */
[----:B------:R-:W-:Y:S02]  /*34d0*/  @!P0 FSEL R4, R4, -127, P4 ;  /* 0xc2fe000004048808 */ /* 0x000fe40002000000 */
[----:B------:R-:W-:Y:S01]  /*34e0*/  FSETP.NAN.AND P4, PT, R11, R11, PT ;  /* 0x0000000b0b00720b */ /* 0x000fe20003f88000 */
[----:B------:R-:W1:Y:S01]  /*34f0*/  FRND R19, R19 ;  /* 0x0000001300137307 */ /* 0x000e620000201000 */
[----:B--2---:R-:W-:-:S02]  /*3500*/  FSETP.GT.AND P0, PT, R21, -127, PT ;  /* 0xc2fe00001500780b */ /* 0x004fc40003f04000 */
[----:B------:R-:W-:Y:S02]  /*3510*/  @!P2 FSEL R11, R11, -127, P4 ;  /* 0xc2fe00000b0ba808 */ /* 0x000fe40002000000 */
[----:B------:R-:W-:Y:S02]  /*3520*/  FSETP.NAN.AND P2, PT, R7, R7, PT ;  /* 0x000000070700720b */ /* 0x000fe40003f48000 */
[----:B------:R-:W-:Y:S01]  /*3530*/  FSETP.NAN.AND P5, PT, R21, R21, PT ;  /* 0x000000151500720b */ /* 0x000fe20003fa8000 */
[----:B------:R-:W2:Y:S01]  /*3540*/  F2I.S16.TRUNC.NTZ R13, R6 ;  /* 0x00000006000d7305 */ /* 0x000ea2000020e900 */
[----:B------:R-:W-:Y:S02]  /*3550*/  @!P3 FSEL R7, R7, -127, P2 ;  /* 0xc2fe00000707b808 */ /* 0x000fe40001000000 */
[----:B------:R-:W-:Y:S02]  /*3560*/  FSETP.GEU.AND P2, PT, R6, 127, PT ;  /* 0x42fe00000600780b */ /* 0x000fe40003f4e000 */
[----:B0-----:R-:W-:-:S02]  /*3570*/  FSETP.GT.AND P4, PT, R5, -127, PT ;  /* 0xc2fe00000500780b */ /* 0x001fc40003f84000 */
[----:B------:R-:W-:Y:S01]  /*3580*/  @!P0 FSEL R21, R21, -127, P5 ;  /* 0xc2fe000015158808 */ /* 0x000fe20002800000 */
[----:B------:R-:W0:Y:S01]  /*3590*/  F2I.S16.TRUNC.NTZ R14, R17 ;  /* 0x00000011000e7305 */ /* 0x000e22000020e900 */
[----:B-1----:R-:W-:Y:S02]  /*35a0*/  FSETP.GT.AND P0, PT, R19, -127, PT ;  /* 0xc2fe00001300780b */ /* 0x002fe40003f04000 */
[----:B------:R-:W-:Y:S02]  /*35b0*/  FSETP.GEU.AND P5, PT, R17, 127, PT ;  /* 0x42fe00001100780b */ /* 0x000fe40003fae000 */
[----:B------:R-:W-:Y:S02]  /*35c0*/  FSETP.NAN.AND P3, PT, R6, R6, PT ;  /* 0x000000060600720b */ /* 0x000fe40003f68000 */
[----:B------:R-:W-:Y:S01]  /*35d0*/  FSETP.NAN.AND P6, PT, R5, R5, PT ;  /* 0x000000050500720b */ /* 0x000fe20003fc8000 */
[----:B------:R-:W1:Y:S01]  /*35e0*/  F2I.S16.TRUNC.NTZ R0, R4 ;  /* 0x0000000400007305 */ /* 0x000e62000020e900 */
[----:B--2---:R-:W-:-:S02]  /*35f0*/  LOP3.LUT R13, R13, 0xffff, RZ, 0xc0, !PT ;  /* 0x0000ffff0d0d7812 */ /* 0x004fc400078ec0ff */
[----:B------:R-:W-:Y:S02]  /*3600*/  @!P4 FSEL R5, R5, -127, P6 ;  /* 0xc2fe00000505c808 */ /* 0x000fe40003000000 */
[----:B------:R-:W-:Y:S02]  /*3610*/  @P2 SEL R13, R13, 0x7f, P3 ;  /* 0x0000007f0d0d2807 */ /* 0x000fe40001800000 */
[----:B------:R-:W-:Y:S01]  /*3620*/  FSETP.NAN.AND P3, PT, R19, R19, PT ;  /* 0x000000131300720b */ /* 0x000fe20003f68000 */
[----:B------:R-:W2:Y:S01]  /*3630*/  F2I.S16.TRUNC.NTZ R12, R11 ;  /* 0x0000000b000c7305 */ /* 0x000ea2000020e900 */
[----:B------:R-:W-:Y:S02]  /*3640*/  FSETP.GEU.AND P2, PT, R4, 127, PT ;  /* 0x42fe00000400780b */ /* 0x000fe40003f4e000 */
[----:B------:R-:W-:Y:S02]  /*3650*/  FSETP.GEU.AND P4, PT, R11, 127, PT ;  /* 0x42fe00000b00780b */ /* 0x000fe40003f8e000 */
[----:B------:R-:W-:-:S02]  /*3660*/  FSETP.NAN.AND P6, PT, R17, R17, PT ;  /* 0x000000111100720b */ /* 0x000fc40003fc8000 */
[----:B0-----:R-:W-:Y:S01]  /*3670*/  LOP3.LUT R14, R14, 0xffff, RZ, 0xc0, !PT ;  /* 0x0000ffff0e0e7812 */ /* 0x001fe200078ec0ff */
[----:B------:R2:W0:Y:S01]  /*3680*/  F2I.S16.TRUNC.NTZ R15, R7 ;  /* 0x00000007000f7305 */ /* 0x000422000020e900 */
[----:B------:R-:W-:Y:S02]  /*3690*/  @!P0 FSEL R19, R19, -127, P3 ;  /* 0xc2fe000013138808 */ /* 0x000fe40001800000 */
[----:B------:R-:W-:Y:S02]  /*36a0*/  @P5 SEL R14, R14, 0x7f, P6 ;  /* 0x0000007f0e0e5807 */ /* 0x000fe40003000000 */
[----:B------:R-:W-:Y:S02]  /*36b0*/  FSETP.NAN.AND P6, PT, R4, R4, PT ;  /* 0x000000040400720b */ /* 0x000fe40003fc8000 */
[C---:B------:R-:W-:Y:S01]  /*36c0*/  FSETP.GEU.AND P3, PT, R7.reuse, 127, PT ;  /* 0x42fe00000700780b */ /* 0x040fe20003f6e000 */
[----:B------:R-:W3:Y:S01]  /*36d0*/  F2I.S16.TRUNC.NTZ R6, R5 ;  /* 0x0000000500067305 */ /* 0x000ee2000020e900 */
[----:B------:R-:W-:-:S02]  /*36e0*/  FSETP.NAN.AND P0, PT, R7, R7, PT ;  /* 0x000000070700720b */ /* 0x000fc40003f08000 */
[----:B------:R-:W-:Y:S02]  /*36f0*/  FSETP.NAN.AND P5, PT, R11, R11, PT ;  /* 0x0000000b0b00720b */ /* 0x000fe40003fa8000 */
[----:B-1----:R-:W-:Y:S02]  /*3700*/  LOP3.LUT R0, R0, 0xffff, RZ, 0xc0, !PT ;  /* 0x0000ffff00007812 */ /* 0x002fe400078ec0ff */
[----:B--2---:R-:W-:Y:S01]  /*3710*/  LOP3.LUT R7, R12, 0xffff, RZ, 0xc0, !PT ;  /* 0x0000ffff0c077812 */ /* 0x004fe200078ec0ff */
[----:B------:R-:W1:Y:S01]  /*3720*/  F2I.S16.TRUNC.NTZ R4, R19 ;  /* 0x0000001300047305 */ /* 0x000e62000020e900 */
[----:B------:R-:W-:Y:S02]  /*3730*/  @P2 SEL R0, R0, 0x7f, P6 ;  /* 0x0000007f00002807 */ /* 0x000fe40003000000 */
[----:B------:R-:W-:Y:S02]  /*3740*/  @P4 SEL R7, R7, 0x7f, P5 ;  /* 0x0000007f07074807 */ /* 0x000fe40002800000 */
[----:B------:R-:W-:-:S02]  /*3750*/  FSETP.GEU.AND P6, PT, R5, 127, PT ;  /* 0x42fe00000500780b */ /* 0x000fc40003fce000 */
[----:B------:R-:W-:Y:S01]  /*3760*/  FSETP.GEU.AND P4, PT, R19, 127, PT ;  /* 0x42fe00001300780b */ /* 0x000fe20003f8e000 */
[----:B------:R-:W2:Y:S01]  /*3770*/  F2I.S16.TRUNC.NTZ R16, R21 ;  /* 0x0000001500107305 */ /* 0x000ea2000020e900 */
[----:B0-----:R-:W-:Y:S02]  /*3780*/  LOP3.LUT R15, R15, 0xffff, RZ, 0xc0, !PT ;  /* 0x0000ffff0f0f7812 */ /* 0x001fe400078ec0ff */
[----:B---3--:R-:W-:Y:S02]  /*3790*/  LOP3.LUT R6, R6, 0xffff, RZ, 0xc0, !PT ;  /* 0x0000ffff06067812 */ /* 0x008fe400078ec0ff */
[----:B------:R-:W-:Y:S02]  /*37a0*/  @P3 SEL R15, R15, 0x7f, P0 ;  /* 0x0000007f0f0f3807 */ /* 0x000fe40000000000 */
[----:B------:R-:W-:Y:S02]  /*37b0*/  FSETP.NAN.AND P3, PT, R5, R5, PT ;  /* 0x000000050500720b */ /* 0x000fe40003f68000 */
[----:B------:R-:W-:-:S02]  /*37c0*/  FSETP.NAN.AND P0, PT, R19, R19, PT ;  /* 0x000000131300720b */ /* 0x000fc40003f08000 */
[----:B-1----:R-:W-:Y:S02]  /*37d0*/  LOP3.LUT R5, R4, 0xffff, RZ, 0xc0, !PT ;  /* 0x0000ffff04057812 */ /* 0x002fe400078ec0ff */
[----:B------:R-:W-:Y:S02]  /*37e0*/  @P6 SEL R6, R6, 0x7f, P3 ;  /* 0x0000007f06066807 */ /* 0x000fe40001800000 */
[----:B------:R-:W-:Y:S02]  /*37f0*/  @P4 SEL R5, R5, 0x7f, P0 ;  /* 0x0000007f05054807 */ /* 0x000fe40000000000 */
[----:B------:R-:W-:Y:S02]  /*3800*/  FSETP.GEU.AND P2, PT, R21, 127, PT ;  /* 0x42fe00001500780b */ /* 0x000fe40003f4e000 */
[----:B------:R-:W-:Y:S02]  /*3810*/  IADD3 R4, P0, R10, c[0x0][0x1a0], RZ ;  /* 0x000068000a047a10 */ /* 0x000fe40007f1e0ff */
[----:B------:R-:W-:-:S02]  /*3820*/  PRMT R6, R5, 0x3340, R6 ;  /* 0x0000334005067816 */ /* 0x000fc40000000006 */
[----:B------:R-:W-:Y:S02]  /*3830*/  LEA.HI.X.SX32 R5, R10, c[0x0][0x1a4], 0x1, P0 ;  /* 0x000069000a057a11 */ /* 0x000fe400000f0eff */
[----:B------:R-:W-:Y:S02]  /*3840*/  IADD3 R3, P0, R3, 0x40, RZ ;  /* 0x0000004003037810 */ /* 0x000fe40007f1e0ff */
[----:B------:R-:W-:Y:S02]  /*3850*/  FSETP.NAN.AND P5, PT, R21, R21, PT ;  /* 0x000000151500720b */ /* 0x000fe40003fa8000 */
[----:B--2---:R-:W-:Y:S02]  /*3860*/  LOP3.LUT R16, R16, 0xffff, RZ, 0xc0, !PT ;  /* 0x0000ffff10107812 */ /* 0x004fe400078ec0ff */
[----:B------:R-:W-:Y:S02]  /*3870*/  IADD3.X R9, RZ, R9, RZ, P0, !PT ;  /* 0x00000009ff097210 */ /* 0x000fe400007fe4ff */
[----:B------:R-:W-:-:S02]  /*3880*/  ISETP.GE.U32.AND P0, PT, R3, 0x2fc0, PT ;  /* 0x00002fc00300780c */ /* 0x000fc40003f06070 */
[----:B------:R-:W-:Y:S02]  /*3890*/  @P2 SEL R16, R16, 0x7f, P5 ;  /* 0x0000007f10102807 */ /* 0x000fe40002800000 */
[----:B------:R-:W-:Y:S02]  /*38a0*/  ISETP.GE.U32.AND.EX P0, PT, R9, RZ, PT, P0 ;  /* 0x000000ff0900720c */ /* 0x000fe40003f06100 */
[----:B------:R-:W-:Y:S02]  /*38b0*/  PRMT R13, R14, 0x3340, R13 ;  /* 0x000033400e0d7816 */ /* 0x000fe4000000000d */
[----:B------:R-:W-:Y:S02]  /*38c0*/  PRMT R0, R7, 0x3340, R0 ;  /* 0x0000334007007816 */ /* 0x000fe40000000000 */
[----:B------:R-:W-:Y:S02]  /*38d0*/  PRMT R15, R16, 0x3340, R15 ;  /* 0x00003340100f7816 */ /* 0x000fe4000000000f */
[----:B------:R-:W-:-:S02]  /*38e0*/  PRMT R14, R0, 0x5410, R13 ;  /* 0x00005410000e7816 */ /* 0x000fc4000000000d */
[----:B------:R-:W-:-:S05]  /*38f0*/  PRMT R15, R6, 0x5410, R15 ;  /* 0x00005410060f7816 */ /* 0x000fca000000000f */
[----:B------:R0:W-:Y:S01]  /*3900*/  @!P1 STG.E.64 [R4.64], R14 ;  /* 0x0000000e04009986 */ /* 0x0001e2000c101b04 */
[----:B------:R-:W-:Y:S05]  /*3910*/  @P0 EXIT ;  /* 0x000000000000094d */ /* 0x000fea0003800000 */
[----:B------:R-:W-:Y:S05]  /*3920*/  BRA `(.L_x_44) ;  /* 0xffffeb1000007947 */ /* 0x000fea000383ffff */
.L_x_45:
[----:B------:R-:W-:-:S00]  /*3930*/  BRA `(.L_x_45) ;  /* 0xfffffff000007947 */ /* 0x000fc0000383ffff */
[----:B------:R-:W-:-:S00]  /*3940*/  NOP ;  /* 0x0000000000007918 */ /* 0x000fc00000000000 */
        /* <DEDUP_REMOVED lines=11> */
.L_x_46:


//--------------------- .nv.global.init           --------------------------
	.section	.nv.global.init,"aw",@progbits
.nv.global.init:
	.type		_$_str,@object
	.size		_$_str,(.L_0 - _$_str)
_$_str:
        /*0000*/ 	.byte	0x5f, 0x5f, 0x43, 0x55, 0x44, 0x41, 0x5f, 0x46, 0x54, 0x5a, 0x00
.L_0:


//--------------------- .nv.shared.triton_red_fused__to_copy_add_amax_amin_clamp_gelu_mul_reciprocal_13 --------------------------
	.section	.nv.shared.triton_red_fused__to_copy_add_amax_amin_clamp_gelu_mul_reciprocal_13,"aw",@nobits
	.sectionflags	@""
	.align	16
